	.target	sm_90

	.elftype	@"ET_EXEC"


//--------------------- .note.nv.tkinfo           --------------------------
	.section	.note.nv.tkinfo,"",@"SHT_NOTE"
	.sectionflags	@"SHF_NOTE_NV_TKINFO"
	.tkinfo
        /*0018*/ 	.word	0x00000002
        /*0030*/ 	.string	""
        /*0030*/ 	.string	"ptxas"
        /*0030*/ 	.string	"Cuda compilation tools, release 13.0, V13.0.88"
        /*0030*/ 	.string	"Build cuda_13.0.r13.0/compiler.36424714_0"
        /*0030*/ 	.string	"-arch sm_90 -m 64 "



//--------------------- .note.nv.cuinfo           --------------------------
	.section	.note.nv.cuinfo,"",@"SHT_NOTE"
	.sectionflags	@"SHF_NOTE_NV_CUINFO"
        /*0018*/ 	.short	0x0002
        /*001a*/ 	.short	0x005a
        /*001c*/ 	.short	0x0082
	.zero		2


//--------------------- .nv.info                  --------------------------
	.section	.nv.info,"",@"SHT_CUDA_INFO"
	.align	4


	//----- nvinfo : EIATTR_REGCOUNT
	.align		4
        /*0000*/ 	.byte	0x04, 0x2f
        /*0002*/ 	.short	(.L_29 - .L_28)
	.align		4
.L_28:
        /*0004*/ 	.word	index@(_Z7cleanupPfS_S_S_biPVi)
        /*0008*/ 	.word	0x00000011


	//----- nvinfo : EIATTR_FRAME_SIZE
	.align		4
.L_29:
        /*000c*/ 	.byte	0x04, 0x11
        /*000e*/ 	.short	(.L_31 - .L_30)
	.align		4
.L_30:
        /*0010*/ 	.word	index@(_Z7cleanupPfS_S_S_biPVi)
        /*0014*/ 	.word	0x00000000


	//----- nvinfo : EIATTR_REGCOUNT
	.align		4
.L_31:
        /*0018*/ 	.byte	0x04, 0x2f
        /*001a*/ 	.short	(.L_33 - .L_32)
	.align		4
.L_32:
        /*001c*/ 	.word	index@(_Z25multi_tensor_apply_kernelI18TensorListMetadataILi1EE13L2NormFunctorIfEJPfS4_biEEvlPViT_T0_DpT1_)
        /*0020*/ 	.word	0x00000018


	//----- nvinfo : EIATTR_FRAME_SIZE
	.align		4
.L_33:
        /*0024*/ 	.byte	0x04, 0x11
        /*0026*/ 	.short	(.L_35 - .L_34)
	.align		4
.L_34:
        /*0028*/ 	.word	index@(_Z25multi_tensor_apply_kernelI18TensorListMetadataILi1EE13L2NormFunctorIfEJPfS4_biEEvlPViT_T0_DpT1_)
        /*002c*/ 	.word	0x00000000


	//----- nvinfo : EIATTR_REGCOUNT
	.align		4
.L_35:
        /*0030*/ 	.byte	0x04, 0x2f
        /*0032*/ 	.short	(.L_37 - .L_36)
	.align		4
.L_36:
        /*0034*/ 	.word	index@(_Z25multi_tensor_apply_kernelI18TensorListMetadataILi1EE13L2NormFunctorIN3c104HalfEEJPfS6_biEEvlPViT_T0_DpT1_)
        /*0038*/ 	.word	0x0000001b


	//----- nvinfo : EIATTR_FRAME_SIZE
	.align		4
.L_37:
        /*003c*/ 	.byte	0x04, 0x11
        /*003e*/ 	.short	(.L_39 - .L_38)
	.align		4
.L_38:
        /*0040*/ 	.word	index@(_Z25multi_tensor_apply_kernelI18TensorListMetadataILi1EE13L2NormFunctorIN3c104HalfEEJPfS6_biEEvlPViT_T0_DpT1_)
        /*0044*/ 	.word	0x00000000


	//----- nvinfo : EIATTR_REGCOUNT
	.align		4
.L_39:
        /*0048*/ 	.byte	0x04, 0x2f
        /*004a*/ 	.short	(.L_41 - .L_40)
	.align		4
.L_40:
        /*004c*/ 	.word	index@(_Z25multi_tensor_apply_kernelI18TensorListMetadataILi1EE13L2NormFunctorIN3c108BFloat16EEJPfS6_biEEvlPViT_T0_DpT1_)
        /*0050*/ 	.word	0x0000001b


	//----- nvinfo : EIATTR_FRAME_SIZE
	.align		4
.L_41:
        /*0054*/ 	.byte	0x04, 0x11
        /*0056*/ 	.short	(.L_43 - .L_42)
	.align		4
.L_42:
        /*0058*/ 	.word	index@(_Z25multi_tensor_apply_kernelI18TensorListMetadataILi1EE13L2NormFunctorIN3c108BFloat16EEJPfS6_biEEvlPViT_T0_DpT1_)
        /*005c*/ 	.word	0x00000000


	//----- nvinfo : EIATTR_MIN_STACK_SIZE
	.align		4
.L_43:
        /*0060*/ 	.byte	0x04, 0x12
        /*0062*/ 	.short	(.L_45 - .L_44)
	.align		4
.L_44:
        /*0064*/ 	.word	index@(_Z25multi_tensor_apply_kernelI18TensorListMetadataILi1EE13L2NormFunctorIN3c108BFloat16EEJPfS6_biEEvlPViT_T0_DpT1_)
        /*0068*/ 	.word	0x00000000


	//----- nvinfo : EIATTR_MIN_STACK_SIZE
	.align		4
.L_45:
        /*006c*/ 	.byte	0x04, 0x12
        /*006e*/ 	.short	(.L_47 - .L_46)
	.align		4
.L_46:
        /*0070*/ 	.word	index@(_Z25multi_tensor_apply_kernelI18TensorListMetadataILi1EE13L2NormFunctorIN3c104HalfEEJPfS6_biEEvlPViT_T0_DpT1_)
        /*0074*/ 	.word	0x00000000


	//----- nvinfo : EIATTR_MIN_STACK_SIZE
	.align		4
.L_47:
        /*0078*/ 	.byte	0x04, 0x12
        /*007a*/ 	.short	(.L_49 - .L_48)
	.align		4
.L_48:
        /*007c*/ 	.word	index@(_Z25multi_tensor_apply_kernelI18TensorListMetadataILi1EE13L2NormFunctorIfEJPfS4_biEEvlPViT_T0_DpT1_)
        /*0080*/ 	.word	0x00000000


	//----- nvinfo : EIATTR_MIN_STACK_SIZE
	.align		4
.L_49:
        /*0084*/ 	.byte	0x04, 0x12
        /*0086*/ 	.short	(.L_51 - .L_50)
	.align		4
.L_50:
        /*0088*/ 	.word	index@(_Z7cleanupPfS_S_S_biPVi)
        /*008c*/ 	.word	0x00000000
.L_51:


//--------------------- .nv.compat                --------------------------
	.section	.nv.compat,"",@"SHT_CUDA_COMPAT_INFO"
	.align	4
        /*0000*/ 	.byte	0x02, 0x09, 0x00, 0x00, 0x02, 0x02, 0x01, 0x00, 0x02, 0x05, 0x05, 0x00, 0x03, 0x07, 0x01, 0x01
        /*0010*/ 	.byte	0x02, 0x03, 0x00, 0x00, 0x02, 0x06, 0x01, 0x00, 0x04, 0x0b, 0x08, 0x00, 0x00, 0x00, 0x00, 0x00
        /*0020*/ 	.byte	0x00, 0x00, 0x00, 0x00


//--------------------- .nv.info._Z25multi_tensor_apply_kernelI18TensorListMetadataILi1EE13L2NormFunctorIN3c108BFloat16EEJPfS6_biEEvlPViT_T0_DpT1_ --------------------------
	.section	.nv.info._Z25multi_tensor_apply_kernelI18TensorListMetadataILi1EE13L2NormFunctorIN3c108BFloat16EEJPfS6_biEEvlPViT_T0_DpT1_,"",@"SHT_CUDA_INFO"
	.sectionflags	@""
	.align	4


	//----- nvinfo : EIATTR_CUDA_API_VERSION
	.align		4
        /*0000*/ 	.byte	0x04, 0x37
        /*0002*/ 	.short	(.L_53 - .L_52)
.L_52:
        /*0004*/ 	.word	0x00000082


	//----- nvinfo : EIATTR_KPARAM_INFO
	.align		4
.L_53:
        /*0008*/ 	.byte	0x04, 0x17
        /*000a*/ 	.short	(.L_55 - .L_54)
.L_54:
        /*000c*/ 	.word	0x00000000
        /*0010*/ 	.short	0x0007
        /*0012*/ 	.short	0x0d54
        /*0014*/ 	.byte	0x00, 0xf0, 0x11, 0x00


	//----- nvinfo : EIATTR_KPARAM_INFO
	.align		4
.L_55:
        /*0018*/ 	.byte	0x04, 0x17
        /*001a*/ 	.short	(.L_57 - .L_56)
.L_56:
        /*001c*/ 	.word	0x00000000
        /*0020*/ 	.short	0x0006
        /*0022*/ 	.short	0x0d50
        /*0024*/ 	.byte	0x00, 0xf0, 0x05, 0x00


	//----- nvinfo : EIATTR_KPARAM_INFO
	.align		4
.L_57:
        /*0028*/ 	.byte	0x04, 0x17
        /*002a*/ 	.short	(.L_59 - .L_58)
.L_58:
        /*002c*/ 	.word	0x00000000
        /*0030*/ 	.short	0x0005
        /*0032*/ 	.short	0x0d48
        /*0034*/ 	.byte	0x00, 0xf0, 0x21, 0x00


	//----- nvinfo : EIATTR_KPARAM_INFO
	.align		4
.L_59:
        /*0038*/ 	.byte	0x04, 0x17
        /*003a*/ 	.short	(.L_61 - .L_60)
.L_60:
        /*003c*/ 	.word	0x00000000
        /*0040*/ 	.short	0x0004
        /*0042*/ 	.short	0x0d40
        /*0044*/ 	.byte	0x00, 0xf0, 0x21, 0x00


	//----- nvinfo : EIATTR_KPARAM_INFO
	.align		4
.L_61:
        /*0048*/ 	.byte	0x04, 0x17
        /*004a*/ 	.short	(.L_63 - .L_62)
.L_62:
        /*004c*/ 	.word	0x00000000
        /*0050*/ 	.short	0x0003
        /*0052*/ 	.short	0x0d38
        /*0054*/ 	.byte	0x00, 0xf0, 0x05, 0x00


	//----- nvinfo : EIATTR_KPARAM_INFO
	.align		4
.L_63:
        /*0058*/ 	.byte	0x04, 0x17
        /*005a*/ 	.short	(.L_65 - .L_64)
.L_64:
        /*005c*/ 	.word	0x00000000
        /*0060*/ 	.short	0x0002
        /*0062*/ 	.short	0x0010
        /*0064*/ 	.byte	0x00, 0xf0, 0xa1, 0x34


	//----- nvinfo : EIATTR_KPARAM_INFO
	.align		4
.L_65:
        /*0068*/ 	.byte	0x04, 0x17
        /*006a*/ 	.short	(.L_67 - .L_66)
.L_66:
        /*006c*/ 	.word	0x00000000
        /*0070*/ 	.short	0x0001
        /*0072*/ 	.short	0x0008
        /*0074*/ 	.byte	0x00, 0xf0, 0x21, 0x00


	//----- nvinfo : EIATTR_KPARAM_INFO
	.align		4
.L_67:
        /*0078*/ 	.byte	0x04, 0x17
        /*007a*/ 	.short	(.L_69 - .L_68)
.L_68:
        /*007c*/ 	.word	0x00000000
        /*0080*/ 	.short	0x0000
        /*0082*/ 	.short	0x0000
        /*0084*/ 	.byte	0x00, 0xf0, 0x21, 0x00


	//----- nvinfo : EIATTR_SPARSE_MMA_MASK
	.align		4
.L_69:
        /*0088*/ 	.byte	0x03, 0x50
        /*008a*/ 	.short	0x0000


	//----- nvinfo : EIATTR_MAXREG_COUNT
	.align		4
        /*008c*/ 	.byte	0x03, 0x1b
        /*008e*/ 	.short	0x00ff


	//----- nvinfo : EIATTR_NUM_BARRIERS
	.align		4
        /*0090*/ 	.byte	0x02, 0x4c
        /*0092*/ 	.byte	0x01
	.zero		1


	//----- nvinfo : EIATTR_MERCURY_ISA_VERSION
	.align		4
        /*0094*/ 	.byte	0x03, 0x5f
        /*0096*/ 	.short	0x0101


	//----- nvinfo : EIATTR_COOP_GROUP_MASK_REGIDS
	.align		4
        /*0098*/ 	.byte	0x04, 0x29
        /*009a*/ 	.short	(.L_71 - .L_70)


	//   ....[0]....
.L_70:
        /*009c*/ 	.word	0xffffffff


	//   ....[1]....
        /*00a0*/ 	.word	0xffffffff


	//   ....[2]....
        /*00a4*/ 	.word	0xffffffff


	//   ....[3]....
        /*00a8*/ 	.word	0xffffffff


	//   ....[4]....
        /*00ac*/ 	.word	0xffffffff


	//   ....[5]....
        /*00b0*/ 	.word	0x05000009


	//   ....[6]....
        /*00b4*/ 	.word	0x05000009


	//   ....[7]....
        /*00b8*/ 	.word	0x05000009


	//   ....[8]....
        /*00bc*/ 	.word	0x05000009


	//   ....[9]....
        /*00c0*/ 	.word	0x05000009


	//----- nvinfo : EIATTR_COOP_GROUP_INSTR_OFFSETS
	.align		4
.L_71:
        /*00c4*/ 	.byte	0x04, 0x28
        /*00c6*/ 	.short	(.L_73 - .L_72)


	//   ....[0]....
.L_72:
        /*00c8*/ 	.word	0x00000860


	//   ....[1]....
        /*00cc*/ 	.word	0x00000880


	//   ....[2]....
        /*00d0*/ 	.word	0x000008a0


	//   ....[3]....
        /*00d4*/ 	.word	0x000008c0


	//   ....[4]....
        /*00d8*/ 	.word	0x000008e0


	//   ....[5]....
        /*00dc*/ 	.word	0x00000af0


	//   ....[6]....
        /*00e0*/ 	.word	0x00000b60


	//   ....[7]....
        /*00e4*/ 	.word	0x00000bd0


	//   ....[8]....
        /*00e8*/ 	.word	0x00000c40


	//   ....[9]....
        /*00ec*/ 	.word	0x00000cb0


	//----- nvinfo : EIATTR_EXIT_INSTR_OFFSETS
	.align		4
.L_73:
        /*00f0*/ 	.byte	0x04, 0x1c
        /*00f2*/ 	.short	(.L_75 - .L_74)


	//   ....[0]....
.L_74:
        /*00f4*/ 	.word	0x00000050


	//   ....[1]....
        /*00f8*/ 	.word	0x00000930


	//   ....[2]....
        /*00fc*/ 	.word	0x00000a10


	//   ....[3]....
        /*0100*/ 	.word	0x00000a90


	//----- nvinfo : EIATTR_CRS_STACK_SIZE
	.align		4
.L_75:
        /*0104*/ 	.byte	0x04, 0x1e
        /*0106*/ 	.short	(.L_77 - .L_76)
.L_76:
        /*0108*/ 	.word	0x00000000


	//----- nvinfo : EIATTR_CBANK_PARAM_SIZE
	.align		4
.L_77:
        /*010c*/ 	.byte	0x03, 0x19
        /*010e*/ 	.short	0x0d58


	//----- nvinfo : EIATTR_PARAM_CBANK
	.align		4
        /*0110*/ 	.byte	0x04, 0x0a
        /*0112*/ 	.short	(.L_79 - .L_78)
	.align		4
.L_78:
        /*0114*/ 	.word	index@(.nv.constant0._Z25multi_tensor_apply_kernelI18TensorListMetadataILi1EE13L2NormFunctorIN3c108BFloat16EEJPfS6_biEEvlPViT_T0_DpT1_)
        /*0118*/ 	.short	0x0210
        /*011a*/ 	.short	0x0d58


	//----- nvinfo : EIATTR_SW_WAR
	.align		4
.L_79:
        /*011c*/ 	.byte	0x04, 0x36
        /*011e*/ 	.short	(.L_81 - .L_80)
.L_80:
        /*0120*/ 	.word	0x00000008
.L_81:


//--------------------- .nv.info._Z25multi_tensor_apply_kernelI18TensorListMetadataILi1EE13L2NormFunctorIN3c104HalfEEJPfS6_biEEvlPViT_T0_DpT1_ --------------------------
	.section	.nv.info._Z25multi_tensor_apply_kernelI18TensorListMetadataILi1EE13L2NormFunctorIN3c104HalfEEJPfS6_biEEvlPViT_T0_DpT1_,"",@"SHT_CUDA_INFO"
	.sectionflags	@""
	.align	4


	//----- nvinfo : EIATTR_CUDA_API_VERSION
	.align		4
        /*0000*/ 	.byte	0x04, 0x37
        /*0002*/ 	.short	(.L_83 - .L_82)
.L_82:
        /*0004*/ 	.word	0x00000082


	//----- nvinfo : EIATTR_KPARAM_INFO
	.align		4
.L_83:
        /*0008*/ 	.byte	0x04, 0x17
        /*000a*/ 	.short	(.L_85 - .L_84)
.L_84:
        /*000c*/ 	.word	0x00000000
        /*0010*/ 	.short	0x0007
        /*0012*/ 	.short	0x0d54
        /*0014*/ 	.byte	0x00, 0xf0, 0x11, 0x00


	//----- nvinfo : EIATTR_KPARAM_INFO
	.align		4
.L_85:
        /*0018*/ 	.byte	0x04, 0x17
        /*001a*/ 	.short	(.L_87 - .L_86)
.L_86:
        /*001c*/ 	.word	0x00000000
        /*0020*/ 	.short	0x0006
        /*0022*/ 	.short	0x0d50
        /*0024*/ 	.byte	0x00, 0xf0, 0x05, 0x00


	//----- nvinfo : EIATTR_KPARAM_INFO
	.align		4
.L_87:
        /*0028*/ 	.byte	0x04, 0x17
        /*002a*/ 	.short	(.L_89 - .L_88)
.L_88:
        /*002c*/ 	.word	0x00000000
        /*0030*/ 	.short	0x0005
        /*0032*/ 	.short	0x0d48
        /*0034*/ 	.byte	0x00, 0xf0, 0x21, 0x00


	//----- nvinfo : EIATTR_KPARAM_INFO
	.align		4
.L_89:
        /*0038*/ 	.byte	0x04, 0x17
        /*003a*/ 	.short	(.L_91 - .L_90)
.L_90:
        /*003c*/ 	.word	0x00000000
        /*0040*/ 	.short	0x0004
        /*0042*/ 	.short	0x0d40
        /*0044*/ 	.byte	0x00, 0xf0, 0x21, 0x00


	//----- nvinfo : EIATTR_KPARAM_INFO
	.align		4
.L_91:
        /*0048*/ 	.byte	0x04, 0x17
        /*004a*/ 	.short	(.L_93 - .L_92)
.L_92:
        /*004c*/ 	.word	0x00000000
        /*0050*/ 	.short	0x0003
        /*0052*/ 	.short	0x0d38
        /*0054*/ 	.byte	0x00, 0xf0, 0x05, 0x00


	//----- nvinfo : EIATTR_KPARAM_INFO
	.align		4
.L_93:
        /*0058*/ 	.byte	0x04, 0x17
        /*005a*/ 	.short	(.L_95 - .L_94)
.L_94:
        /*005c*/ 	.word	0x00000000
        /*0060*/ 	.short	0x0002
        /*0062*/ 	.short	0x0010
        /*0064*/ 	.byte	0x00, 0xf0, 0xa1, 0x34


	//----- nvinfo : EIATTR_KPARAM_INFO
	.align		4
.L_95:
        /*0068*/ 	.byte	0x04, 0x17
        /*006a*/ 	.short	(.L_97 - .L_96)
.L_96:
        /*006c*/ 	.word	0x00000000
        /*0070*/ 	.short	0x0001
        /*0072*/ 	.short	0x0008
        /*0074*/ 	.byte	0x00, 0xf0, 0x21, 0x00


	//----- nvinfo : EIATTR_KPARAM_INFO
	.align		4
.L_97:
        /*0078*/ 	.byte	0x04, 0x17
        /*007a*/ 	.short	(.L_99 - .L_98)
.L_98:
        /*007c*/ 	.word	0x00000000
        /*0080*/ 	.short	0x0000
        /*0082*/ 	.short	0x0000
        /*0084*/ 	.byte	0x00, 0xf0, 0x21, 0x00


	//----- nvinfo : EIATTR_SPARSE_MMA_MASK
	.align		4
.L_99:
        /*0088*/ 	.byte	0x03, 0x50
        /*008a*/ 	.short	0x0000


	//----- nvinfo : EIATTR_MAXREG_COUNT
	.align		4
        /*008c*/ 	.byte	0x03, 0x1b
        /*008e*/ 	.short	0x00ff


	//----- nvinfo : EIATTR_NUM_BARRIERS
	.align		4
        /*0090*/ 	.byte	0x02, 0x4c
        /*0092*/ 	.byte	0x01
	.zero		1


	//----- nvinfo : EIATTR_MERCURY_ISA_VERSION
	.align		4
        /*0094*/ 	.byte	0x03, 0x5f
        /*0096*/ 	.short	0x0101


	//----- nvinfo : EIATTR_COOP_GROUP_MASK_REGIDS
	.align		4
        /*0098*/ 	.byte	0x04, 0x29
        /*009a*/ 	.short	(.L_101 - .L_100)


	//   ....[0]....
.L_100:
        /*009c*/ 	.word	0xffffffff


	//   ....[1]....
        /*00a0*/ 	.word	0xffffffff


	//   ....[2]....
        /*00a4*/ 	.word	0xffffffff


	//   ....[3]....
        /*00a8*/ 	.word	0xffffffff


	//   ....[4]....
        /*00ac*/ 	.word	0xffffffff


	//   ....[5]....
        /*00b0*/ 	.word	0x05000009


	//   ....[6]....
        /*00b4*/ 	.word	0x05000009


	//   ....[7]....
        /*00b8*/ 	.word	0x05000009


	//   ....[8]....
        /*00bc*/ 	.word	0x05000009


	//   ....[9]....
        /*00c0*/ 	.word	0x05000009


	//----- nvinfo : EIATTR_COOP_GROUP_INSTR_OFFSETS
	.align		4
.L_101:
        /*00c4*/ 	.byte	0x04, 0x28
        /*00c6*/ 	.short	(.L_103 - .L_102)


	//   ....[0]....
.L_102:
        /*00c8*/ 	.word	0x00000860


	//   ....[1]....
        /*00cc*/ 	.word	0x00000880


	//   ....[2]....
        /*00d0*/ 	.word	0x000008a0


	//   ....[3]....
        /*00d4*/ 	.word	0x000008c0


	//   ....[4]....
        /*00d8*/ 	.word	0x000008e0


	//   ....[5]....
        /*00dc*/ 	.word	0x00000af0


	//   ....[6]....
        /*00e0*/ 	.word	0x00000b60


	//   ....[7]....
        /*00e4*/ 	.word	0x00000bd0


	//   ....[8]....
        /*00e8*/ 	.word	0x00000c40


	//   ....[9]....
        /*00ec*/ 	.word	0x00000cb0


	//----- nvinfo : EIATTR_EXIT_INSTR_OFFSETS
	.align		4
.L_103:
        /*00f0*/ 	.byte	0x04, 0x1c
        /*00f2*/ 	.short	(.L_105 - .L_104)


	//   ....[0]....
.L_104:
        /*00f4*/ 	.word	0x00000050


	//   ....[1]....
        /*00f8*/ 	.word	0x00000930


	//   ....[2]....
        /*00fc*/ 	.word	0x00000a10


	//   ....[3]....
        /*0100*/ 	.word	0x00000a90


	//----- nvinfo : EIATTR_CRS_STACK_SIZE
	.align		4
.L_105:
        /*0104*/ 	.byte	0x04, 0x1e
        /*0106*/ 	.short	(.L_107 - .L_106)
.L_106:
        /*0108*/ 	.word	0x00000000


	//----- nvinfo : EIATTR_CBANK_PARAM_SIZE
	.align		4
.L_107:
        /*010c*/ 	.byte	0x03, 0x19
        /*010e*/ 	.short	0x0d58


	//----- nvinfo : EIATTR_PARAM_CBANK
	.align		4
        /*0110*/ 	.byte	0x04, 0x0a
        /*0112*/ 	.short	(.L_109 - .L_108)
	.align		4
.L_108:
        /*0114*/ 	.word	index@(.nv.constant0._Z25multi_tensor_apply_kernelI18TensorListMetadataILi1EE13L2NormFunctorIN3c104HalfEEJPfS6_biEEvlPViT_T0_DpT1_)
        /*0118*/ 	.short	0x0210
        /*011a*/ 	.short	0x0d58


	//----- nvinfo : EIATTR_SW_WAR
	.align		4
.L_109:
        /*011c*/ 	.byte	0x04, 0x36
        /*011e*/ 	.short	(.L_111 - .L_110)
.L_110:
        /*0120*/ 	.word	0x00000008
.L_111:


//--------------------- .nv.info._Z25multi_tensor_apply_kernelI18TensorListMetadataILi1EE13L2NormFunctorIfEJPfS4_biEEvlPViT_T0_DpT1_ --------------------------
	.section	.nv.info._Z25multi_tensor_apply_kernelI18TensorListMetadataILi1EE13L2NormFunctorIfEJPfS4_biEEvlPViT_T0_DpT1_,"",@"SHT_CUDA_INFO"
	.sectionflags	@""
	.align	4


	//----- nvinfo : EIATTR_CUDA_API_VERSION
	.align		4
        /*0000*/ 	.byte	0x04, 0x37
        /*0002*/ 	.short	(.L_113 - .L_112)
.L_112:
        /*0004*/ 	.word	0x00000082


	//----- nvinfo : EIATTR_KPARAM_INFO
	.align		4
.L_113:
        /*0008*/ 	.byte	0x04, 0x17
        /*000a*/ 	.short	(.L_115 - .L_114)
.L_114:
        /*000c*/ 	.word	0x00000000
        /*0010*/ 	.short	0x0007
        /*0012*/ 	.short	0x0d54
        /*0014*/ 	.byte	0x00, 0xf0, 0x11, 0x00


	//----- nvinfo : EIATTR_KPARAM_INFO
	.align		4
.L_115:
        /*0018*/ 	.byte	0x04, 0x17
        /*001a*/ 	.short	(.L_117 - .L_116)
.L_116:
        /*001c*/ 	.word	0x00000000
        /*0020*/ 	.short	0x0006
        /*0022*/ 	.short	0x0d50
        /*0024*/ 	.byte	0x00, 0xf0, 0x05, 0x00


	//----- nvinfo : EIATTR_KPARAM_INFO
	.align		4
.L_117:
        /*0028*/ 	.byte	0x04, 0x17
        /*002a*/ 	.short	(.L_119 - .L_118)
.L_118:
        /*002c*/ 	.word	0x00000000
        /*0030*/ 	.short	0x0005
        /*0032*/ 	.short	0x0d48
        /*0034*/ 	.byte	0x00, 0xf0, 0x21, 0x00


	//----- nvinfo : EIATTR_KPARAM_INFO
	.align		4
.L_119:
        /*0038*/ 	.byte	0x04, 0x17
        /*003a*/ 	.short	(.L_121 - .L_120)
.L_120:
        /*003c*/ 	.word	0x00000000
        /*0040*/ 	.short	0x0004
        /*0042*/ 	.short	0x0d40
        /*0044*/ 	.byte	0x00, 0xf0, 0x21, 0x00


	//----- nvinfo : EIATTR_KPARAM_INFO
	.align		4
.L_121:
        /*0048*/ 	.byte	0x04, 0x17
        /*004a*/ 	.short	(.L_123 - .L_122)
.L_122:
        /*004c*/ 	.word	0x00000000
        /*0050*/ 	.short	0x0003
        /*0052*/ 	.short	0x0d38
        /*0054*/ 	.byte	0x00, 0xf0, 0x05, 0x00


	//----- nvinfo : EIATTR_KPARAM_INFO
	.align		4
.L_123:
        /*0058*/ 	.byte	0x04, 0x17
        /*005a*/ 	.short	(.L_125 - .L_124)
.L_124:
        /*005c*/ 	.word	0x00000000
        /*0060*/ 	.short	0x0002
        /*0062*/ 	.short	0x0010
        /*0064*/ 	.byte	0x00, 0xf0, 0xa1, 0x34


	//----- nvinfo : EIATTR_KPARAM_INFO
	.align		4
.L_125:
        /*0068*/ 	.byte	0x04, 0x17
        /*006a*/ 	.short	(.L_127 - .L_126)
.L_126:
        /*006c*/ 	.word	0x00000000
        /*0070*/ 	.short	0x0001
        /*0072*/ 	.short	0x0008
        /*0074*/ 	.byte	0x00, 0xf0, 0x21, 0x00


	//----- nvinfo : EIATTR_KPARAM_INFO
	.align		4
.L_127:
        /*0078*/ 	.byte	0x04, 0x17
        /*007a*/ 	.short	(.L_129 - .L_128)
.L_128:
        /*007c*/ 	.word	0x00000000
        /*0080*/ 	.short	0x0000
        /*0082*/ 	.short	0x0000
        /*0084*/ 	.byte	0x00, 0xf0, 0x21, 0x00


	//----- nvinfo : EIATTR_SPARSE_MMA_MASK
	.align		4
.L_129:
        /*0088*/ 	.byte	0x03, 0x50
        /*008a*/ 	.short	0x0000


	//----- nvinfo : EIATTR_MAXREG_COUNT
	.align		4
        /*008c*/ 	.byte	0x03, 0x1b
        /*008e*/ 	.short	0x00ff


	//----- nvinfo : EIATTR_NUM_BARRIERS
	.align		4
        /*0090*/ 	.byte	0x02, 0x4c
        /*0092*/ 	.byte	0x01
	.zero		1


	//----- nvinfo : EIATTR_MERCURY_ISA_VERSION
	.align		4
        /*0094*/ 	.byte	0x03, 0x5f
        /*0096*/ 	.short	0x0101


	//----- nvinfo : EIATTR_COOP_GROUP_MASK_REGIDS
	.align		4
        /*0098*/ 	.byte	0x04, 0x29
        /*009a*/ 	.short	(.L_131 - .L_130)


	//   ....[0]....
.L_130:
        /*009c*/ 	.word	0xffffffff


	//   ....[1]....
        /*00a0*/ 	.word	0xffffffff


	//   ....[2]....
        /*00a4*/ 	.word	0xffffffff


	//   ....[3]....
        /*00a8*/ 	.word	0xffffffff


	//   ....[4]....
        /*00ac*/ 	.word	0xffffffff


	//   ....[5]....
        /*00b0*/ 	.word	0x0500000b


	//   ....[6]....
        /*00b4*/ 	.word	0x0500000b


	//   ....[7]....
        /*00b8*/ 	.word	0x0500000b


	//   ....[8]....
        /*00bc*/ 	.word	0x0500000b


	//   ....[9]....
        /*00c0*/ 	.word	0x0500000b


	//----- nvinfo : EIATTR_COOP_GROUP_INSTR_OFFSETS
	.align		4
.L_131:
        /*00c4*/ 	.byte	0x04, 0x28
        /*00c6*/ 	.short	(.L_133 - .L_132)


	//   ....[0]....
.L_132:
        /*00c8*/ 	.word	0x000007f0


	//   ....[1]....
        /*00cc*/ 	.word	0x00000810


	//   ....[2]....
        /*00d0*/ 	.word	0x00000830


	//   ....[3]....
        /*00d4*/ 	.word	0x00000850


	//   ....[4]....
        /*00d8*/ 	.word	0x00000870


	//   ....[5]....
        /*00dc*/ 	.word	0x00000a70


	//   ....[6]....
        /*00e0*/ 	.word	0x00000ae0


	//   ....[7]....
        /*00e4*/ 	.word	0x00000b50


	//   ....[8]....
        /*00e8*/ 	.word	0x00000bc0


	//   ....[9]....
        /*00ec*/ 	.word	0x00000c30


	//----- nvinfo : EIATTR_EXIT_INSTR_OFFSETS
	.align		4
.L_133:
        /*00f0*/ 	.byte	0x04, 0x1c
        /*00f2*/ 	.short	(.L_135 - .L_134)


	//   ....[0]....
.L_134:
        /*00f4*/ 	.word	0x00000050


	//   ....[1]....
        /*00f8*/ 	.word	0x000008c0


	//   ....[2]....
        /*00fc*/ 	.word	0x000009a0


	//   ....[3]....
        /*0100*/ 	.word	0x00000a20


	//----- nvinfo : EIATTR_CRS_STACK_SIZE
	.align		4
.L_135:
        /*0104*/ 	.byte	0x04, 0x1e
        /*0106*/ 	.short	(.L_137 - .L_136)
.L_136:
        /*0108*/ 	.word	0x00000000


	//----- nvinfo : EIATTR_CBANK_PARAM_SIZE
	.align		4
.L_137:
        /*010c*/ 	.byte	0x03, 0x19
        /*010e*/ 	.short	0x0d58


	//----- nvinfo : EIATTR_PARAM_CBANK
	.align		4
        /*0110*/ 	.byte	0x04, 0x0a
        /*0112*/ 	.short	(.L_139 - .L_138)
	.align		4
.L_138:
        /*0114*/ 	.word	index@(.nv.constant0._Z25multi_tensor_apply_kernelI18TensorListMetadataILi1EE13L2NormFunctorIfEJPfS4_biEEvlPViT_T0_DpT1_)
        /*0118*/ 	.short	0x0210
        /*011a*/ 	.short	0x0d58


	//----- nvinfo : EIATTR_SW_WAR
	.align		4
.L_139:
        /*011c*/ 	.byte	0x04, 0x36
        /*011e*/ 	.short	(.L_141 - .L_140)
.L_140:
        /*0120*/ 	.word	0x00000008
.L_141:


//--------------------- .nv.info._Z7cleanupPfS_S_S_biPVi --------------------------
	.section	.nv.info._Z7cleanupPfS_S_S_biPVi,"",@"SHT_CUDA_INFO"
	.sectionflags	@""
	.align	4


	//----- nvinfo : EIATTR_CUDA_API_VERSION
	.align		4
        /*0000*/ 	.byte	0x04, 0x37
        /*0002*/ 	.short	(.L_143 - .L_142)
.L_142:
        /*0004*/ 	.word	0x00000082


	//----- nvinfo : EIATTR_KPARAM_INFO
	.align		4
.L_143:
        /*0008*/ 	.byte	0x04, 0x17
        /*000a*/ 	.short	(.L_145 - .L_144)
.L_144:
        /*000c*/ 	.word	0x00000000
        /*0010*/ 	.short	0x0006
        /*0012*/ 	.short	0x0028
        /*0014*/ 	.byte	0x00, 0xf0, 0x21, 0x00


	//----- nvinfo : EIATTR_KPARAM_INFO
	.align		4
.L_145:
        /*0018*/ 	.byte	0x04, 0x17
        /*001a*/ 	.short	(.L_147 - .L_146)
.L_146:
        /*001c*/ 	.word	0x00000000
        /*0020*/ 	.short	0x0005
        /*0022*/ 	.short	0x0024
        /*0024*/ 	.byte	0x00, 0xf0, 0x11, 0x00


	//----- nvinfo : EIATTR_KPARAM_INFO
	.align		4
.L_147:
        /*0028*/ 	.byte	0x04, 0x17
        /*002a*/ 	.short	(.L_149 - .L_148)
.L_148:
        /*002c*/ 	.word	0x00000000
        /*0030*/ 	.short	0x0004
        /*0032*/ 	.short	0x0020
        /*0034*/ 	.byte	0x00, 0xf0, 0x05, 0x00


	//----- nvinfo : EIATTR_KPARAM_INFO
	.align		4
.L_149:
        /*0038*/ 	.byte	0x04, 0x17
        /*003a*/ 	.short	(.L_151 - .L_150)
.L_150:
        /*003c*/ 	.word	0x00000000
        /*0040*/ 	.short	0x0003
        /*0042*/ 	.short	0x0018
        /*0044*/ 	.byte	0x00, 0xf0, 0x21, 0x00


	//----- nvinfo : EIATTR_KPARAM_INFO
	.align		4
.L_151:
        /*0048*/ 	.byte	0x04, 0x17
        /*004a*/ 	.short	(.L_153 - .L_152)
.L_152:
        /*004c*/ 	.word	0x00000000
        /*0050*/ 	.short	0x0002
        /*0052*/ 	.short	0x0010
        /*0054*/ 	.byte	0x00, 0xf0, 0x21, 0x00


	//----- nvinfo : EIATTR_KPARAM_INFO
	.align		4
.L_153:
        /*0058*/ 	.byte	0x04, 0x17
        /*005a*/ 	.short	(.L_155 - .L_154)
.L_154:
        /*005c*/ 	.word	0x00000000
        /*0060*/ 	.short	0x0001
        /*0062*/ 	.short	0x0008
        /*0064*/ 	.byte	0x00, 0xf0, 0x21, 0x00


	//----- nvinfo : EIATTR_KPARAM_INFO
	.align		4
.L_155:
        /*0068*/ 	.byte	0x04, 0x17
        /*006a*/ 	.short	(.L_157 - .L_156)
.L_156:
        /*006c*/ 	.word	0x00000000
        /*0070*/ 	.short	0x0000
        /*0072*/ 	.short	0x0000
        /*0074*/ 	.byte	0x00, 0xf0, 0x21, 0x00


	//----- nvinfo : EIATTR_SPARSE_MMA_MASK
	.align		4
.L_157:
        /*0078*/ 	.byte	0x03, 0x50
        /*007a*/ 	.short	0x0000


	//----- nvinfo : EIATTR_MAXREG_COUNT
	.align		4
        /*007c*/ 	.byte	0x03, 0x1b
        /*007e*/ 	.short	0x00ff


	//----- nvinfo : EIATTR_NUM_BARRIERS
	.align		4
        /*0080*/ 	.byte	0x02, 0x4c
        /*0082*/ 	.byte	0x01
	.zero		1


	//----- nvinfo : EIATTR_MERCURY_ISA_VERSION
	.align		4
        /*0084*/ 	.byte	0x03, 0x5f
        /*0086*/ 	.short	0x0101


	//----- nvinfo : EIATTR_COOP_GROUP_MASK_REGIDS
	.align		4
        /*0088*/ 	.byte	0x04, 0x29
        /*008a*/ 	.short	(.L_159 - .L_158)


	//   ....[0]....
.L_158:
        /*008c*/ 	.word	0xffffffff


	//   ....[1]....
        /*0090*/ 	.word	0xffffffff


	//   ....[2]....
        /*0094*/ 	.word	0xffffffff


	//   ....[3]....
        /*0098*/ 	.word	0xffffffff


	//   ....[4]....
        /*009c*/ 	.word	0xffffffff


	//   ....[5]....
        /*00a0*/ 	.word	0xffffffff


	//   ....[6]....
        /*00a4*/ 	.word	0xffffffff


	//   ....[7]....
        /*00a8*/ 	.word	0xffffffff


	//   ....[8]....
        /*00ac*/ 	.word	0xffffffff


	//   ....[9]....
        /*00b0*/ 	.word	0xffffffff


	//   ....[10]....
        /*00b4*/ 	.word	0x05000009


	//   ....[11]....
        /*00b8*/ 	.word	0x05000009


	//   ....[12]....
        /*00bc*/ 	.word	0x05000009


	//   ....[13]....
        /*00c0*/ 	.word	0x05000009


	//   ....[14]....
        /*00c4*/ 	.word	0x05000009


	//   ....[15]....
        /*00c8*/ 	.word	0x05000009


	//   ....[16]....
        /*00cc*/ 	.word	0x05000009


	//   ....[17]....
        /*00d0*/ 	.word	0x05000009


	//   ....[18]....
        /*00d4*/ 	.word	0x05000009


	//   ....[19]....
        /*00d8*/ 	.word	0x05000009


	//----- nvinfo : EIATTR_COOP_GROUP_INSTR_OFFSETS
	.align		4
.L_159:
        /*00dc*/ 	.byte	0x04, 0x28
        /*00de*/ 	.short	(.L_161 - .L_160)


	//   ....[0]....
.L_160:
        /*00e0*/ 	.word	0x000002f0


	//   ....[1]....
        /*00e4*/ 	.word	0x00000310


	//   ....[2]....
        /*00e8*/ 	.word	0x00000330


	//   ....[3]....
        /*00ec*/ 	.word	0x00000350


	//   ....[4]....
        /*00f0*/ 	.word	0x00000370


	//   ....[5]....
        /*00f4*/ 	.word	0x00000780


	//   ....[6]....
        /*00f8*/ 	.word	0x000007a0


	//   ....[7]....
        /*00fc*/ 	.word	0x000007c0


	//   ....[8]....
        /*0100*/ 	.word	0x000007e0


	//   ....[9]....
        /*0104*/ 	.word	0x00000800


	//   ....[10]....
        /*0108*/ 	.word	0x00000900


	//   ....[11]....
        /*010c*/ 	.word	0x00000970


	//   ....[12]....
        /*0110*/ 	.word	0x000009e0


	//   ....[13]....
        /*0114*/ 	.word	0x00000a50


	//   ....[14]....
        /*0118*/ 	.word	0x00000ac0


	//   ....[15]....
        /*011c*/ 	.word	0x00000b50


	//   ....[16]....
        /*0120*/ 	.word	0x00000bc0


	//   ....[17]....
        /*0124*/ 	.word	0x00000c30


	//   ....[18]....
        /*0128*/ 	.word	0x00000ca0


	//   ....[19]....
        /*012c*/ 	.word	0x00000d10


	//----- nvinfo : EIATTR_EXIT_INSTR_OFFSETS
	.align		4
.L_161:
        /*0130*/ 	.byte	0x04, 0x1c
        /*0132*/ 	.short	(.L_163 - .L_162)


	//   ....[0]....
.L_162:
        /*0134*/ 	.word	0x00000050


	//   ....[1]....
        /*0138*/ 	.word	0x00000420


	//   ....[2]....
        /*013c*/ 	.word	0x00000850


	//   ....[3]....
        /*0140*/ 	.word	0x000008a0


	//----- nvinfo : EIATTR_CRS_STACK_SIZE
	.align		4
.L_163:
        /*0144*/ 	.byte	0x04, 0x1e
        /*0146*/ 	.short	(.L_165 - .L_164)
.L_164:
        /*0148*/ 	.word	0x00000000


	//----- nvinfo : EIATTR_CBANK_PARAM_SIZE
	.align		4
.L_165:
        /*014c*/ 	.byte	0x03, 0x19
        /*014e*/ 	.short	0x0030


	//----- nvinfo : EIATTR_PARAM_CBANK
	.align		4
        /*0150*/ 	.byte	0x04, 0x0a
        /*0152*/ 	.short	(.L_167 - .L_166)
	.align		4
.L_166:
        /*0154*/ 	.word	index@(.nv.constant0._Z7cleanupPfS_S_S_biPVi)
        /*0158*/ 	.short	0x0210
        /*015a*/ 	.short	0x0030


	//----- nvinfo : EIATTR_SW_WAR
	.align		4
.L_167:
        /*015c*/ 	.byte	0x04, 0x36
        /*015e*/ 	.short	(.L_169 - .L_168)
.L_168:
        /*0160*/ 	.word	0x00000008
.L_169:


//--------------------- .nv.callgraph             --------------------------
	.section	.nv.callgraph,"",@"SHT_CUDA_CALLGRAPH"
	.align	4
	.sectionentsize	8
	.align		4
        /*0000*/ 	.word	0x00000000
	.align		4
        /*0004*/ 	.word	0xffffffff
	.align		4
        /*0008*/ 	.word	0x00000000
	.align		4
        /*000c*/ 	.word	0xfffffffe
	.align		4
        /*0010*/ 	.word	0x00000000
	.align		4
        /*0014*/ 	.word	0xfffffffd
	.align		4
        /*0018*/ 	.word	0x00000000
	.align		4
        /*001c*/ 	.word	0xfffffffc


//--------------------- .nv.constant4             --------------------------
	.section	.nv.constant4,"a",@progbits
	.align	8
	.align		8
.nv.constant4:
        /*0000*/ 	.dword	_ZN63_INTERNAL_00ea2460_32_multi_tensor_l2norm_kernel_mp_cu_25e125704cuda3std3__45__cpo5beginE
	.align		8
        /*0008*/ 	.dword	_ZN63_INTERNAL_00ea2460_32_multi_tensor_l2norm_kernel_mp_cu_25e125704cuda3std3__45__cpo3endE
	.align		8
        /*0010*/ 	.dword	_ZN63_INTERNAL_00ea2460_32_multi_tensor_l2norm_kernel_mp_cu_25e125704cuda3std3__45__cpo6cbeginE
	.align		8
        /*0018*/ 	.dword	_ZN63_INTERNAL_00ea2460_32_multi_tensor_l2norm_kernel_mp_cu_25e125704cuda3std3__45__cpo4cendE
	.align		8
        /*0020*/ 	.dword	_ZN63_INTERNAL_00ea2460_32_multi_tensor_l2norm_kernel_mp_cu_25e125704cuda3std3__45__cpo6rbeginE
	.align		8
        /*0028*/ 	.dword	_ZN63_INTERNAL_00ea2460_32_multi_tensor_l2norm_kernel_mp_cu_25e125704cuda3std3__45__cpo4rendE
	.align		8
        /*0030*/ 	.dword	_ZN63_INTERNAL_00ea2460_32_multi_tensor_l2norm_kernel_mp_cu_25e125704cuda3std3__45__cpo7crbeginE
	.align		8
        /*0038*/ 	.dword	_ZN63_INTERNAL_00ea2460_32_multi_tensor_l2norm_kernel_mp_cu_25e125704cuda3std3__45__cpo5crendE
	.align		8
        /*0040*/ 	.dword	_ZN63_INTERNAL_00ea2460_32_multi_tensor_l2norm_kernel_mp_cu_25e125704cuda3std3__465_GLOBAL__N__00ea2460_32_multi_tensor_l2norm_kernel_mp_cu_25e125706ignoreE
	.align		8
        /*0048*/ 	.dword	_ZN63_INTERNAL_00ea2460_32_multi_tensor_l2norm_kernel_mp_cu_25e125704cuda3std3__419piecewise_constructE
	.align		8
        /*0050*/ 	.dword	_ZN63_INTERNAL_00ea2460_32_multi_tensor_l2norm_kernel_mp_cu_25e125704cuda3std3__48in_placeE
	.align		8
        /*0058*/ 	.dword	_ZN63_INTERNAL_00ea2460_32_multi_tensor_l2norm_kernel_mp_cu_25e125704cuda3std3__420unreachable_sentinelE
	.align		8
        /*0060*/ 	.dword	_ZN63_INTERNAL_00ea2460_32_multi_tensor_l2norm_kernel_mp_cu_25e125704cuda3std6ranges3__45__cpo4swapE
	.align		8
        /*0068*/ 	.dword	_ZN63_INTERNAL_00ea2460_32_multi_tensor_l2norm_kernel_mp_cu_25e125704cuda3std6ranges3__45__cpo9iter_moveE
	.align		8
        /*0070*/ 	.dword	_ZN63_INTERNAL_00ea2460_32_multi_tensor_l2norm_kernel_mp_cu_25e125704cuda3std6ranges3__45__cpo5beginE
	.align		8
        /*0078*/ 	.dword	_ZN63_INTERNAL_00ea2460_32_multi_tensor_l2norm_kernel_mp_cu_25e125704cuda3std6ranges3__45__cpo3endE
	.align		8
        /*0080*/ 	.dword	_ZN63_INTERNAL_00ea2460_32_multi_tensor_l2norm_kernel_mp_cu_25e125704cuda3std6ranges3__45__cpo6cbeginE
	.align		8
        /*0088*/ 	.dword	_ZN63_INTERNAL_00ea2460_32_multi_tensor_l2norm_kernel_mp_cu_25e125704cuda3std6ranges3__45__cpo4cendE
	.align		8
        /*0090*/ 	.dword	_ZN63_INTERNAL_00ea2460_32_multi_tensor_l2norm_kernel_mp_cu_25e125704cuda3std6ranges3__45__cpo7advanceE
	.align		8
        /*0098*/ 	.dword	_ZN63_INTERNAL_00ea2460_32_multi_tensor_l2norm_kernel_mp_cu_25e125704cuda3std6ranges3__45__cpo9iter_swapE
	.align		8
        /*00a0*/ 	.dword	_ZN63_INTERNAL_00ea2460_32_multi_tensor_l2norm_kernel_mp_cu_25e125704cuda3std6ranges3__45__cpo4nextE
	.align		8
        /*00a8*/ 	.dword	_ZN63_INTERNAL_00ea2460_32_multi_tensor_l2norm_kernel_mp_cu_25e125704cuda3std6ranges3__45__cpo4prevE
	.align		8
        /*00b0*/ 	.dword	_ZN63_INTERNAL_00ea2460_32_multi_tensor_l2norm_kernel_mp_cu_25e125704cuda3std6ranges3__45__cpo4dataE
	.align		8
        /*00b8*/ 	.dword	_ZN63_INTERNAL_00ea2460_32_multi_tensor_l2norm_kernel_mp_cu_25e125704cuda3std6ranges3__45__cpo5cdataE
	.align		8
        /*00c0*/ 	.dword	_ZN63_INTERNAL_00ea2460_32_multi_tensor_l2norm_kernel_mp_cu_25e125704cuda3std6ranges3__45__cpo4sizeE
	.align		8
        /*00c8*/ 	.dword	_ZN63_INTERNAL_00ea2460_32_multi_tensor_l2norm_kernel_mp_cu_25e125704cuda3std6ranges3__45__cpo5ssizeE
	.align		8
        /*00d0*/ 	.dword	_ZN63_INTERNAL_00ea2460_32_multi_tensor_l2norm_kernel_mp_cu_25e125704cuda3std6ranges3__45__cpo8distanceE
	.align		8
        /*00d8*/ 	.dword	_ZN63_INTERNAL_00ea2460_32_multi_tensor_l2norm_kernel_mp_cu_25e125706thrust23THRUST_300001_SM_900_NS6system6detail10sequential3seqE


//--------------------- .text._Z25multi_tensor_apply_kernelI18TensorListMetadataILi1EE13L2NormFunctorIN3c108BFloat16EEJPfS6_biEEvlPViT_T0_DpT1_ --------------------------
	.section	.text._Z25multi_tensor_apply_kernelI18TensorListMetadataILi1EE13L2NormFunctorIN3c108BFloat16EEJPfS6_biEEvlPViT_T0_DpT1_,"ax",@progbits
	.align	128
        .global         _Z25multi_tensor_apply_kernelI18TensorListMetadataILi1EE13L2NormFunctorIN3c108BFloat16EEJPfS6_biEEvlPViT_T0_DpT1_
        .type           _Z25multi_tensor_apply_kernelI18TensorListMetadataILi1EE13L2NormFunctorIN3c108BFloat16EEJPfS6_biEEvlPViT_T0_DpT1_,@function
        .size           _Z25multi_tensor_apply_kernelI18TensorListMetadataILi1EE13L2NormFunctorIN3c108BFloat16EEJPfS6_biEEvlPViT_T0_DpT1_,(.L_x_76 - _Z25multi_tensor_apply_kernelI18TensorListMetadataILi1EE13L2NormFunctorIN3c108BFloat16EEJPfS6_biEEvlPViT_T0_DpT1_)
        .other          _Z25multi_tensor_apply_kernelI18TensorListMetadataILi1EE13L2NormFunctorIN3c108BFloat16EEJPfS6_biEEvlPViT_T0_DpT1_,@"STO_CUDA_ENTRY STV_DEFAULT"
_Z25multi_tensor_apply_kernelI18TensorListMetadataILi1EE13L2NormFunctorIN3c108BFloat16EEJPfS6_biEEvlPViT_T0_DpT1_:
.text._Z25multi_tensor_apply_kernelI18TensorListMetadataILi1EE13L2NormFunctorIN3c108BFloat16EEJPfS6_biEEvlPViT_T0_DpT1_:
[----:B------:R-:W-:Y:S08]  /*0000*/  LDC R1, c[0x0][0x28] ;  /* 0x00000a00ff017b82 */ /* 0x000ff00000000800 */
[----:B------:R-:W0:Y:S01]  /*0010*/  LDC.64 R2, c[0x0][0x218] ;  /* 0x00008600ff027b82 */ /* 0x000e220000000a00 */
[----:B------:R-:W-:Y:S02]  /*0020*/  ULDC.64 UR6, c[0x0][0x208] ;  /* 0x0000820000067ab9 */ /* 0x000fe40000000a00 */
[----:B0-----:R-:W2:Y:S02]  /*0030*/  LDG.E.STRONG.SYS R2, desc[UR6][R2.64] ;  /* 0x0000000602027981 */ /* 0x001ea4000c1f5900 */
[----:B--2---:R-:W-:-:S13]  /*0040*/  ISETP.NE.AND P0, PT, R2, RZ, PT ;  /* 0x000000ff0200720c */ /* 0x004fda0003f05270 */
[----:B------:R-:W-:Y:S05]  /*0050*/  @P0 EXIT ;  /* 0x000000000000094d */ /* 0x000fea0003800000 */
[----:B------:R-:W0:Y:S01]  /*0060*/  S2R R5, SR_CTAID.X ;  /* 0x0000000000057919 */ /* 0x000e220000002500 */
[----:B------:R-:W-:Y:S01]  /*0070*/  IMAD.MOV.U32 R6, RZ, RZ, 0x10 ;  /* 0x00000010ff067424 */ /* 0x000fe200078e00ff */
[----:B------:R-:W1:Y:S08]  /*0080*/  LDC R7, c[0x0][0x210] ;  /* 0x00008400ff077b82 */ /* 0x000e700000000800 */
[----:B0-----:R-:W0:Y:S01]  /*0090*/  LDC.U8 R4, c[0x0][R5+0x900] ;  /* 0x0002400005047b82 */ /* 0x001e220000000000 */
[----:B------:R-:W-:-:S07]  /*00a0*/  IMAD R0, R5, 0x4, R6 ;  /* 0x0000000405007824 */ /* 0x000fce00078e0206 */
[----:B------:R-:W1:Y:S01]  /*00b0*/  LDC R0, c[0x0][R0+0xa30] ;  /* 0x00028c0000007b82 */ /* 0x000e620000000800 */
[----:B0-----:R-:W-:-:S07]  /*00c0*/  LEA R6, R4, R6, 0x3 ;  /* 0x0000000604067211 */ /* 0x001fce00078e18ff */
[----:B------:R-:W0:Y:S01]  /*00d0*/  LDC R12, c[0x0][R6+0x580] ;  /* 0x00016000060c7b82 */ /* 0x000e220000000800 */
[----:B-1----:R-:W-:-:S07]  /*00e0*/  IMAD R9, R0, R7, RZ ;  /* 0x0000000700097224 */ /* 0x002fce00078e02ff */
[----:B------:R-:W1:Y:S01]  /*00f0*/  LDC.64 R2, c[0x0][R6+0x210] ;  /* 0x0000840006027b82 */ /* 0x000e620000000a00 */
[----:B0-----:R-:W-:-:S05]  /*0100*/  IMAD.IADD R12, R12, 0x1, -R9 ;  /* 0x000000010c0c7824 */ /* 0x001fca00078e0a09 */
[----:B------:R-:W-:Y:S01]  /*0110*/  LOP3.LUT P0, RZ, R12, 0x3, R7, 0xc8, !PT ;  /* 0x000000030cff7812 */ /* 0x000fe2000780c807 */
[----:B-1----:R-:W-:-:S03]  /*0120*/  IMAD.WIDE R2, R9, 0x2, R2 ;  /* 0x0000000209027825 */ /* 0x002fc600078e0202 */
[----:B------:R-:W-:-:S04]  /*0130*/  LOP3.LUT P1, RZ, R2, 0x7, RZ, 0xc0, !PT ;  /* 0x0000000702ff7812 */ /* 0x000fc8000782c0ff */
[----:B------:R-:W-:-:S13]  /*0140*/  PLOP3.LUT P0, PT, P0, P1, PT, 0xa8, 0x0 ;  /* 0x000000000000781c */ /* 0x000fda0000703570 */
[----:B------:R-:W-:Y:S05]  /*0150*/  @P0 BRA `(.L_x_0) ;  /* 0x0000000000780947 */ /* 0x000fea0003800000 */
[----:B------:R-:W0:Y:S01]  /*0160*/  S2R R11, SR_TID.X ;  /* 0x00000000000b7919 */ /* 0x000e220000002100 */
[----:B------:R-:W-:Y:S01]  /*0170*/  BSSY B0, `(.L_x_1) ;  /* 0x000001b000007945 */ /* 0x000fe20003800000 */
[----:B------:R-:W-:Y:S01]  /*0180*/  HFMA2.MMA R16, -RZ, RZ, 0, 0 ;  /* 0x00000000ff107435 */ /* 0x000fe200000001ff */
[----:B------:R-:W-:Y:S01]  /*0190*/  IMAD.MOV.U32 R13, RZ, RZ, RZ ;  /* 0x000000ffff0d7224 */ /* 0x000fe200078e00ff */
[----:B------:R-:W-:Y:S02]  /*01a0*/  CS2R R14, SRZ ;  /* 0x00000000000e7805 */ /* 0x000fe4000001ff00 */
[----:B0-----:R-:W-:-:S04]  /*01b0*/  SHF.L.U32 R6, R11, 0x2, RZ ;  /* 0x000000020b067819 */ /* 0x001fc800000006ff */
[----:B------:R-:W-:-:S04]  /*01c0*/  ISETP.GE.AND P0, PT, R6, R7, PT ;  /* 0x000000070600720c */ /* 0x000fc80003f06270 */
[----:B------:R-:W-:-:S13]  /*01d0*/  ISETP.GE.OR P0, PT, R6, R12, P0 ;  /* 0x0000000c0600720c */ /* 0x000fda0000706670 */
[----:B------:R-:W-:Y:S05]  /*01e0*/  @P0 BRA `(.L_x_2) ;  /* 0x00000000004c0947 */ /* 0x000fea0003800000 */
[----:B------:R-:W0:Y:S01]  /*01f0*/  LDC R18, c[0x0][RZ] ;  /* 0x00000000ff127b82 */ /* 0x000e220000000800 */
[----:B------:R-:W-:-:S07]  /*0200*/  IMAD.MOV.U32 R13, RZ, RZ, RZ ;  /* 0x000000ffff0d7224 */ /* 0x000fce00078e00ff */
.L_x_3:
[----:B------:R-:W-:-:S06]  /*0210*/  IMAD.WIDE R8, R11, 0x8, R2 ;  /* 0x000000080b087825 */ /* 0x000fcc00078e0202 */
[----:B------:R-:W2:Y:S01]  /*0220*/  LDG.E.64 R8, desc[UR6][R8.64] ;  /* 0x0000000608087981 */ /* 0x000ea2000c1e1b00 */
[----:B0-----:R-:W-:-:S05]  /*0230*/  IADD3 R11, R18, R11, RZ ;  /* 0x0000000b120b7210 */ /* 0x001fca0007ffe0ff */
[----:B------:R-:W-:-:S05]  /*0240*/  IMAD.SHL.U32 R6, R11, 0x4, RZ ;  /* 0x000000040b067824 */ /* 0x000fca00078e00ff */
[C---:B------:R-:W-:Y:S02]  /*0250*/  ISETP.GE.AND P0, PT, R6.reuse, R7, PT ;  /* 0x000000070600720c */ /* 0x040fe40003f06270 */
[----:B------:R-:W-:Y:S02]  /*0260*/  ISETP.LT.AND P1, PT, R6, R12, PT ;  /* 0x0000000c0600720c */ /* 0x000fe40003f21270 */
[C-C-:B--2---:R-:W-:Y:S01]  /*0270*/  SHF.R.U64 R20, R8.reuse, 0x10, R9.reuse ;  /* 0x0000001008147819 */ /* 0x144fe20000001209 */
[----:B------:R-:W-:Y:S01]  /*0280*/  IMAD.U32 R19, R9, 0x10000, RZ ;  /* 0x0001000009137824 */ /* 0x000fe200078e00ff */
[----:B------:R-:W-:Y:S02]  /*0290*/  SHF.R.U32.HI R10, RZ, 0x10, R9 ;  /* 0x00000010ff0a7819 */ /* 0x000fe40000011609 */
[----:B------:R-:W-:Y:S01]  /*02a0*/  SHF.L.U32 R17, R8, 0x10, RZ ;  /* 0x0000001008117819 */ /* 0x000fe200000006ff */
[----:B------:R-:W-:Y:S01]  /*02b0*/  FFMA.FTZ R14, R19, R19, R14 ;  /* 0x00000013130e7223 */ /* 0x000fe2000001000e */
[----:B------:R-:W-:Y:S01]  /*02c0*/  SHF.L.U32 R6, R20, 0x10, RZ ;  /* 0x0000001014067819 */ /* 0x000fe200000006ff */
[----:B------:R-:W-:-:S02]  /*02d0*/  IMAD.U32 R10, R10, 0x10000, RZ ;  /* 0x000100000a0a7824 */ /* 0x000fc400078e00ff */
[----:B------:R-:W-:Y:S02]  /*02e0*/  FFMA.FTZ R16, R17, R17, R16 ;  /* 0x0000001111107223 */ /* 0x000fe40000010010 */
[----:B------:R-:W-:Y:S01]  /*02f0*/  FFMA.FTZ R15, R6, R6, R15 ;  /* 0x00000006060f7223 */ /* 0x000fe2000001000f */
[----:B------:R-:W-:Y:S01]  /*0300*/  FFMA.FTZ R13, R10, R10, R13 ;  /* 0x0000000a0a0d7223 */ /* 0x000fe2000001000d */
[----:B------:R-:W-:Y:S06]  /*0310*/  @!P0 BRA P1, `(.L_x_3) ;  /* 0xfffffffc00bc8947 */ /* 0x000fec000083ffff */
.L_x_2:
[----:B------:R-:W-:Y:S05]  /*0320*/  BSYNC B0 ;  /* 0x0000000000007941 */ /* 0x000fea0003800000 */
.L_x_1:
[----:B------:R-:W-:Y:S05]  /*0330*/  BRA `(.L_x_4) ;  /* 0x0000000000b47947 */ /* 0x000fea0003800000 */
.L_x_0:
[----:B------:R-:W-:-:S04]  /*0340*/  ISETP.GT.AND P0, PT, R7, RZ, PT ;  /* 0x000000ff0700720c */ /* 0x000fc80003f04270 */
[----:B------:R-:W-:-:S13]  /*0350*/  ISETP.GT.AND P0, PT, R12, RZ, P0 ;  /* 0x000000ff0c00720c */ /* 0x000fda0000704270 */
[----:B------:R-:W-:Y:S02]  /*0360*/  @!P0 MOV R13, RZ ;  /* 0x000000ff000d8202 */ /* 0x000fe40000000f00 */
[----:B------:R-:W-:Y:S01]  /*0370*/  @!P0 CS2R R14, SRZ ;  /* 0x00000000000e8805 */ /* 0x000fe2000001ff00 */
[----:B------:R-:W-:Y:S01]  /*0380*/  @!P0 IMAD.MOV.U32 R16, RZ, RZ, RZ ;  /* 0x000000ffff108224 */ /* 0x000fe200078e00ff */
[----:B------:R-:W-:Y:S06]  /*0390*/  @!P0 BRA `(.L_x_4) ;  /* 0x00000000009c8947 */ /* 0x000fec0003800000 */
[----:B------:R-:W0:Y:S01]  /*03a0*/  S2R R24, SR_TID.X ;  /* 0x0000000000187919 */ /* 0x000e220000002100 */
[----:B------:R-:W1:Y:S01]  /*03b0*/  LDC R17, c[0x0][0x210] ;  /* 0x00008400ff117b82 */ /* 0x000e620000000800 */
[----:B------:R-:W-:Y:S01]  /*03c0*/  HFMA2.MMA R13, -RZ, RZ, 0, 0 ;  /* 0x00000000ff0d7435 */ /* 0x000fe200000001ff */
[----:B------:R-:W-:Y:S01]  /*03d0*/  CS2R R14, SRZ ;  /* 0x00000000000e7805 */ /* 0x000fe2000001ff00 */
[----:B------:R-:W-:Y:S01]  /*03e0*/  IMAD.MOV.U32 R16, RZ, RZ, RZ ;  /* 0x000000ffff107224 */ /* 0x000fe200078e00ff */
[----:B------:R-:W-:Y:S01]  /*03f0*/  ULDC UR5, c[0x0][0x0] ;  /* 0x0000000000057ab9 */ /* 0x000fe20000000800 */
[----:B------:R-:W-:-:S07]  /*0400*/  UMOV UR4, URZ ;  /* 0x0000003f00047c82 */ /* 0x000fce0008000000 */
.L_x_5:
[----:B0-----:R-:W-:-:S04]  /*0410*/  IADD3 R19, R24, UR4, RZ ;  /* 0x0000000418137c10 */ /* 0x001fc8000fffe0ff */
[C---:B-1----:R-:W-:Y:S01]  /*0420*/  ISETP.GE.AND P1, PT, R19.reuse, R17, PT ;  /* 0x000000111300720c */ /* 0x042fe20003f26270 */
[----:B------:R-:W-:-:S03]  /*0430*/  VIADD R11, R19, UR5 ;  /* 0x00000005130b7c36 */ /* 0x000fc60008000000 */
[-C--:B------:R-:W-:Y:S02]  /*0440*/  ISETP.GE.OR P1, PT, R19, R12.reuse, P1 ;  /* 0x0000000c1300720c */ /* 0x080fe40000f26670 */
[C---:B------:R-:W-:Y:S02]  /*0450*/  IADD3 R7, R11.reuse, UR5, RZ ;  /* 0x000000050b077c10 */ /* 0x040fe4000fffe0ff */
[-C--:B------:R-:W-:Y:S02]  /*0460*/  ISETP.GE.AND P2, PT, R11, R17.reuse, PT ;  /* 0x000000110b00720c */ /* 0x080fe40003f46270 */
[C---:B------:R-:W-:Y:S01]  /*0470*/  ISETP.GE.AND P3, PT, R7.reuse, R17, PT ;  /* 0x000000110700720c */ /* 0x040fe20003f66270 */
[----:B------:R-:W-:Y:S01]  /*0480*/  VIADD R9, R7, UR5 ;  /* 0x0000000507097c36 */ /* 0x000fe20008000000 */
[-C--:B------:R-:W-:Y:S02]  /*0490*/  ISETP.GE.OR P2, PT, R11, R12.reuse, P2 ;  /* 0x0000000c0b00720c */ /* 0x080fe40001746670 */
[----:B------:R-:W-:-:S02]  /*04a0*/  ISETP.GE.OR P3, PT, R7, R12, P3 ;  /* 0x0000000c0700720c */ /* 0x000fc40001f66670 */
[----:B------:R-:W-:Y:S01]  /*04b0*/  ISETP.GE.AND P0, PT, R9, R17, PT ;  /* 0x000000110900720c */ /* 0x000fe20003f06270 */
[----:B------:R-:W-:-:S03]  /*04c0*/  @!P1 IMAD.WIDE R18, R19, 0x2, R2 ;  /* 0x0000000213129825 */ /* 0x000fc600078e0202 */
[----:B------:R-:W-:-:S03]  /*04d0*/  ISETP.GE.OR P0, PT, R9, R12, P0 ;  /* 0x0000000c0900720c */ /* 0x000fc60000706670 */
[----:B------:R-:W2:Y:S02]  /*04e0*/  @!P1 LDG.E.U16 R18, desc[UR6][R18.64] ;  /* 0x0000000612129981 */ /* 0x000ea4000c1e1500 */
[----:B------:R-:W-:-:S04]  /*04f0*/  @!P2 IMAD.WIDE R10, R11, 0x2, R2 ;  /* 0x000000020b0aa825 */ /* 0x000fc800078e0202 */
[--C-:B------:R-:W-:Y:S02]  /*0500*/  @!P3 IMAD.WIDE R6, R7, 0x2, R2.reuse ;  /* 0x000000020706b825 */ /* 0x100fe400078e0202 */
[----:B------:R-:W3:Y:S02]  /*0510*/  @!P2 LDG.E.U16 R10, desc[UR6][R10.64] ;  /* 0x000000060a0aa981 */ /* 0x000ee4000c1e1500 */
[----:B------:R-:W-:Y:S02]  /*0520*/  @!P0 IMAD.WIDE R8, R9, 0x2, R2 ;  /* 0x0000000209088825 */ /* 0x000fe400078e0202 */
[----:B------:R-:W4:Y:S04]  /*0530*/  @!P3 LDG.E.U16 R6, desc[UR6][R6.64] ;  /* 0x000000060606b981 */ /* 0x000f28000c1e1500 */
[----:B------:R-:W5:Y:S01]  /*0540*/  @!P0 LDG.E.U16 R8, desc[UR6][R8.64] ;  /* 0x0000000608088981 */ /* 0x000f62000c1e1500 */
[----:B------:R-:W-:-:S06]  /*0550*/  ULEA UR4, UR5, UR4, 0x2 ;  /* 0x0000000405047291 */ /* 0x000fcc000f8e103f */
[----:B------:R-:W-:Y:S02]  /*0560*/  ISETP.LE.AND P4, PT, R17, UR4, PT ;  /* 0x0000000411007c0c */ /* 0x000fe4000bf83270 */
[----:B------:R-:W-:Y:S02]  /*0570*/  ISETP.GT.AND P5, PT, R12, UR4, PT ;  /* 0x000000040c007c0c */ /* 0x000fe4000bfa4270 */
[----:B--2---:R-:W-:Y:S01]  /*0580*/  @!P1 SHF.L.U32 R21, R18, 0x10, RZ ;  /* 0x0000001012159819 */ /* 0x004fe200000006ff */
[----:B---3--:R-:W-:Y:S01]  /*0590*/  @!P2 IMAD.U32 R20, R10, 0x10000, RZ ;  /* 0x000100000a14a824 */ /* 0x008fe200078e00ff */
[----:B----4-:R-:W-:Y:S01]  /*05a0*/  @!P3 SHF.L.U32 R23, R6, 0x10, RZ ;  /* 0x000000100617b819 */ /* 0x010fe200000006ff */
[----:B-----5:R-:W-:Y:S02]  /*05b0*/  @!P0 IMAD.U32 R22, R8, 0x10000, RZ ;  /* 0x0001000008168824 */ /* 0x020fe400078e00ff */
[----:B------:R-:W-:Y:S01]  /*05c0*/  @!P1 FFMA.FTZ R16, R21, R21, R16 ;  /* 0x0000001515109223 */ /* 0x000fe20000010010 */
[----:B------:R-:W-:Y:S01]  /*05d0*/  @!P2 FFMA.FTZ R15, R20, R20, R15 ;  /* 0x00000014140fa223 */ /* 0x000fe2000001000f */
[----:B------:R-:W-:Y:S01]  /*05e0*/  @!P3 FFMA.FTZ R14, R23, R23, R14 ;  /* 0x00000017170eb223 */ /* 0x000fe2000001000e */
[----:B------:R-:W-:-:S03]  /*05f0*/  @!P0 FFMA.FTZ R13, R22, R22, R13 ;  /* 0x00000016160d8223 */ /* 0x000fc6000001000d */
[----:B------:R-:W-:Y:S05]  /*0600*/  @!P4 BRA P5, `(.L_x_5) ;  /* 0xfffffffc0080c947 */ /* 0x000fea000283ffff */
.L_x_4:
[----:B------:R-:W-:Y:S01]  /*0610*/  ULDC UR8, c[0x0][0x0] ;  /* 0x0000000000087ab9 */ /* 0x000fe20000000800 */
[----:B------:R-:W0:Y:S01]  /*0620*/  S2R R3, SR_TID.Y ;  /* 0x0000000000037919 */ /* 0x000e220000002200 */
[----:B------:R-:W1:Y:S01]  /*0630*/  LDC R7, c[0x0][0x4] ;  /* 0x00000100ff077b82 */ /* 0x000e620000000800 */
[----:B------:R-:W-:Y:S01]  /*0640*/  FADD.FTZ R16, RZ, R16 ;  /* 0x00000010ff107221 */ /* 0x000fe20000010000 */
[----:B------:R-:W-:Y:S01]  /*0650*/  UMOV UR4, 0x400 ;  /* 0x0000040000047882 */ /* 0x000fe20000000000 */
[----:B------:R-:W0:Y:S02]  /*0660*/  S2R R2, SR_TID.X ;  /* 0x0000000000027919 */ /* 0x000e240000002100 */
[----:B------:R-:W-:-:S03]  /*0670*/  FADD.FTZ R15, R16, R15 ;  /* 0x0000000f100f7221 */ /* 0x000fc60000010000 */
[----:B------:R-:W2:Y:S01]  /*0680*/  S2UR UR5, SR_CgaCtaId ;  /* 0x00000000000579c3 */ /* 0x000ea20000008800 */
[----:B------:R-:W-:-:S04]  /*0690*/  FADD.FTZ R14, R15, R14 ;  /* 0x0000000e0f0e7221 */ /* 0x000fc80000010000 */
[----:B------:R-:W-:Y:S01]  /*06a0*/  FADD.FTZ R13, R14, R13 ;  /* 0x0000000d0e0d7221 */ /* 0x000fe20000010000 */
[----:B-1----:R-:W-:-:S05]  /*06b0*/  IMAD R7, R7, UR8, RZ ;  /* 0x0000000807077c24 */ /* 0x002fca000f8e02ff */
[C---:B------:R-:W-:Y:S02]  /*06c0*/  ISETP.GE.AND P2, PT, R7.reuse, 0x40, PT ;  /* 0x000000400700780c */ /* 0x040fe40003f46270 */
[----:B------:R-:W-:Y:S01]  /*06d0*/  ISETP.GE.AND P0, PT, R7, 0x80, PT ;  /* 0x000000800700780c */ /* 0x000fe20003f06270 */
[----:B--2---:R-:W-:Y:S01]  /*06e0*/  ULEA UR4, UR5, UR4, 0x18 ;  /* 0x0000000405047291 */ /* 0x004fe2000f8ec03f */
[----:B0-----:R-:W-:-:S05]  /*06f0*/  IMAD R3, R3, UR8, R2 ;  /* 0x0000000803037c24 */ /* 0x001fca000f8e0202 */
[C---:B------:R-:W-:Y:S02]  /*0700*/  LEA R6, R3.reuse, UR4, 0x2 ;  /* 0x0000000403067c11 */ /* 0x040fe4000f8e10ff */
[----:B------:R-:W-:-:S03]  /*0710*/  ISETP.GT.AND P1, PT, R3, 0x1f, PT ;  /* 0x0000001f0300780c */ /* 0x000fc60003f24270 */
[----:B------:R0:W-:Y:S01]  /*0720*/  @P2 STS [R6], R13 ;  /* 0x0000000d06002388 */ /* 0x0001e20000000800 */
[----:B------:R-:W-:Y:S06]  /*0730*/  @P2 BAR.SYNC.DEFER_BLOCKING 0x0 ;  /* 0x0000000000002b1d */ /* 0x000fec0000010000 */
[----:B------:R-:W-:Y:S05]  /*0740*/  @!P0 BRA `(.L_x_6) ;  /* 0x00000000002c8947 */ /* 0x000fea0003800000 */
.L_x_7:
[----:B------:R-:W-:-:S04]  /*0750*/  SHF.R.S32.HI R10, RZ, 0x1, R7 ;  /* 0x00000001ff0a7819 */ /* 0x000fc80000011407 */
[----:B------:R-:W-:-:S13]  /*0760*/  ISETP.GE.AND P0, PT, R3, R10, PT ;  /* 0x0000000a0300720c */ /* 0x000fda0003f06270 */
[----:B------:R-:W-:Y:S01]  /*0770*/  @!P0 LEA R9, R10, R6, 0x2 ;  /* 0x000000060a098211 */ /* 0x000fe200078e10ff */
[----:B------:R-:W-:Y:S05]  /*0780*/  @!P0 LDS R8, [R6] ;  /* 0x0000000006088984 */ /* 0x000fea0000000800 */
[----:B------:R-:W1:Y:S02]  /*0790*/  @!P0 LDS R9, [R9] ;  /* 0x0000000009098984 */ /* 0x000e640000000800 */
[----:B-1----:R-:W-:-:S05]  /*07a0*/  @!P0 FADD.FTZ R11, R8, R9 ;  /* 0x00000009080b8221 */ /* 0x002fca0000010000 */
[----:B------:R1:W-:Y:S01]  /*07b0*/  @!P0 STS [R6], R11 ;  /* 0x0000000b06008388 */ /* 0x0003e20000000800 */
[----:B------:R-:W-:Y:S01]  /*07c0*/  BAR.SYNC.DEFER_BLOCKING 0x0 ;  /* 0x0000000000007b1d */ /* 0x000fe20000010000 */
[----:B------:R-:W-:Y:S01]  /*07d0*/  ISETP.GT.AND P0, PT, R7, 0xff, PT ;  /* 0x000000ff0700780c */ /* 0x000fe20003f04270 */
[----:B------:R-:W-:-:S12]  /*07e0*/  IMAD.MOV.U32 R7, RZ, RZ, R10 ;  /* 0x000000ffff077224 */ /* 0x000fd800078e000a */
[----:B-1----:R-:W-:Y:S05]  /*07f0*/  @P0 BRA `(.L_x_7) ;  /* 0xfffffffc00d40947 */ /* 0x002fea000383ffff */
.L_x_6:
[----:B------:R-:W-:Y:S05]  /*0800*/  @P1 BRA `(.L_x_8) ;  /* 0x00000000003c1947 */ /* 0x000fea0003800000 */
[----:B------:R-:W-:Y:S01]  /*0810*/  @P2 LDS R3, [R6] ;  /* 0x0000000006032984 */ /* 0x000fe20000000800 */
[----:B------:R-:W-:-:S03]  /*0820*/  UMOV UR4, 0xffffffff ;  /* 0xffffffff00047882 */ /* 0x000fc60000000000 */
[----:B------:R-:W0:Y:S02]  /*0830*/  @P2 LDS R8, [R6+0x80] ;  /* 0x0000800006082984 */ /* 0x000e240000000800 */
[----:B0-----:R-:W-:Y:S01]  /*0840*/  @P2 FADD.FTZ R13, R3, R8 ;  /* 0x00000008030d2221 */ /* 0x001fe20000010000 */
[----:B------:R-:W-:Y:S06]  /*0850*/  BRA.DIV UR4, `(.L_x_9) ;  /* 0x0000000204907947 */ /* 0x000fec000b800000 */
[----:B------:R-:W0:Y:S02]  /*0860*/  SHFL.DOWN PT, R6, R13, 0x10, 0x1f ;  /* 0x0a001f000d067f89 */ /* 0x000e2400000e0000 */
[----:B0-----:R-:W-:-:S05]  /*0870*/  FADD.FTZ R6, R6, R13 ;  /* 0x0000000d06067221 */ /* 0x001fca0000010000 */
[----:B------:R-:W0:Y:S02]  /*0880*/  SHFL.DOWN PT, R3, R6, 0x8, 0x1f ;  /* 0x09001f0006037f89 */ /* 0x000e2400000e0000 */
[----:B0-----:R-:W-:-:S05]  /*0890*/  FADD.FTZ R3, R6, R3 ;  /* 0x0000000306037221 */ /* 0x001fca0000010000 */
[----:B------:R-:W0:Y:S02]  /*08a0*/  SHFL.DOWN PT, R8, R3, 0x4, 0x1f ;  /* 0x08801f0003087f89 */ /* 0x000e2400000e0000 */
[----:B0-----:R-:W-:-:S05]  /*08b0*/  FADD.FTZ R8, R3, R8 ;  /* 0x0000000803087221 */ /* 0x001fca0000010000 */
[----:B------:R-:W0:Y:S02]  /*08c0*/  SHFL.DOWN PT, R7, R8, 0x2, 0x1f ;  /* 0x08401f0008077f89 */ /* 0x000e2400000e0000 */
[----:B0-----:R-:W-:-:S05]  /*08d0*/  FADD.FTZ R7, R8, R7 ;  /* 0x0000000708077221 */ /* 0x001fca0000010000 */
[----:B------:R0:W1:Y:S02]  /*08e0*/  SHFL.DOWN PT, R10, R7, 0x1, 0x1f ;  /* 0x08201f00070a7f89 */ /* 0x00006400000e0000 */
.L_x_15:
[----:B-1----:R-:W-:-:S07]  /*08f0*/  FADD.FTZ R10, R7, R10 ;  /* 0x0000000a070a7221 */ /* 0x002fce0000010000 */
.L_x_8:
[----:B------:R-:W-:Y:S05]  /*0900*/  WARPSYNC.ALL ;  /* 0x0000000000007948 */ /* 0x000fea0003800000 */
[----:B------:R-:W-:Y:S01]  /*0910*/  BAR.SYNC.DEFER_BLOCKING 0x0 ;  /* 0x0000000000007b1d */ /* 0x000fe20000010000 */
[----:B------:R-:W-:-:S13]  /*0920*/  ISETP.NE.AND P0, PT, R2, RZ, PT ;  /* 0x000000ff0200720c */ /* 0x000fda0003f05270 */
[----:B------:R-:W-:Y:S05]  /*0930*/  @P0 EXIT ;  /* 0x000000000000094d */ /* 0x000fea0003800000 */
[----:B------:R-:W-:Y:S01]  /*0940*/  FSETP.GEU.FTZ.AND P0, PT, |R10|, +INF , PT ;  /* 0x7f8000000a00780b */ /* 0x000fe20003f1e200 */
[----:B------:R-:W1:Y:S01]  /*0950*/  LDC.64 R2, c[0x0][0xf50] ;  /* 0x0003d400ff027b82 */ /* 0x000e620000000a00 */
[----:B------:R-:W-:-:S11]  /*0960*/  ULDC.U8 UR4, c[0x0][0xf60] ;  /* 0x0003d80000047ab9 */ /* 0x000fd60000000000 */
[----:B0-----:R-:W0:Y:S01]  /*0970*/  @P0 LDC.64 R6, c[0x0][0x218] ;  /* 0x00008600ff060b82 */ /* 0x001e220000000a00 */
[----:B------:R-:W-:Y:S02]  /*0980*/  @P0 MOV R9, 0x1 ;  /* 0x0000000100090802 */ /* 0x000fe40000000f00 */
[----:B-1----:R-:W-:-:S04]  /*0990*/  LEA R2, P1, R5, R2, 0x2 ;  /* 0x0000000205027211 */ /* 0x002fc800078210ff */
[----:B------:R-:W-:Y:S01]  /*09a0*/  LEA.HI.X R3, R5, R3, RZ, 0x2, P1 ;  /* 0x0000000305037211 */ /* 0x000fe200008f14ff */
[----:B0-----:R0:W-:Y:S04]  /*09b0*/  @P0 STG.E.STRONG.SYS desc[UR6][R6.64], R9 ;  /* 0x0000000906000986 */ /* 0x0011e8000c115906 */
[----:B------:R-:W2:Y:S01]  /*09c0*/  LDG.E R5, desc[UR6][R2.64] ;  /* 0x0000000602057981 */ /* 0x000ea2000c1e1900 */
[----:B------:R-:W-:-:S06]  /*09d0*/  UPRMT UR4, UR4, 0x8880, URZ ;  /* 0x0000888004047896 */ /* 0x000fcc000800003f */
[----:B------:R-:W-:Y:S01]  /*09e0*/  ISETP.NE.AND P0, PT, RZ, UR4, PT ;  /* 0x00000004ff007c0c */ /* 0x000fe2000bf05270 */
[----:B--2---:R-:W-:-:S05]  /*09f0*/  FADD.FTZ R5, R10, R5 ;  /* 0x000000050a057221 */ /* 0x004fca0000010000 */
[----:B------:R0:W-:Y:S07]  /*0a00*/  STG.E desc[UR6][R2.64], R5 ;  /* 0x0000000502007986 */ /* 0x0001ee000c101906 */
[----:B------:R-:W-:Y:S05]  /*0a10*/  @!P0 EXIT ;  /* 0x000000000000894d */ /* 0x000fea0003800000 */
[----:B0-----:R-:W0:Y:S01]  /*0a20*/  LDC.64 R2, c[0x0][0xf58] ;  /* 0x0003d600ff027b82 */ /* 0x001e220000000a00 */
[----:B------:R-:W-:Y:S02]  /*0a30*/  ULDC UR4, c[0x0][0xf40] ;  /* 0x0003d00000047ab9 */ /* 0x000fe40000000800 */
[----:B------:R-:W-:Y:S01]  /*0a40*/  VIADD R5, R4, UR4 ;  /* 0x0000000404057c36 */ /* 0x000fe20008000000 */
[----:B------:R-:W-:-:S03]  /*0a50*/  ULDC UR4, c[0x0][0xf64] ;  /* 0x0003d90000047ab9 */ /* 0x000fc60000000800 */
[----:B------:R-:W-:-:S04]  /*0a60*/  IMAD R5, R5, UR4, R0 ;  /* 0x0000000405057c24 */ /* 0x000fc8000f8e0200 */
[----:B0-----:R-:W-:-:S05]  /*0a70*/  IMAD.WIDE R2, R5, 0x4, R2 ;  /* 0x0000000405027825 */ /* 0x001fca00078e0202 */
[----:B------:R-:W-:Y:S01]  /*0a80*/  STG.E desc[UR6][R2.64], R10 ;  /* 0x0000000a02007986 */ /* 0x000fe2000c101906 */
[----:B------:R-:W-:Y:S05]  /*0a90*/  EXIT ;  /* 0x000000000000794d */ /* 0x000fea0003800000 */
.L_x_9:
[----:B------:R-:W-:Y:S01]  /*0aa0*/  HFMA2.MMA R14, -RZ, RZ, 0, 1.847743988037109375e-06 ;  /* 0x0000001fff0e7435 */ /* 0x000fe200000001ff */
[----:B------:R-:W-:Y:S01]  /*0ab0*/  MOV R12, R13 ;  /* 0x0000000d000c7202 */ /* 0x000fe20000000f00 */
[----:B------:R-:W-:Y:S02]  /*0ac0*/  IMAD.MOV.U32 R11, RZ, RZ, 0x10 ;  /* 0x00000010ff0b7424 */ /* 0x000fe400078e00ff */
[----:B------:R-:W-:-:S07]  /*0ad0*/  IMAD.MOV.U32 R9, RZ, RZ, -0x1 ;  /* 0xffffffffff097424 */ /* 0x000fce00078e00ff */
[----:B------:R-:W-:Y:S05]  /*0ae0*/  WARPSYNC.COLLECTIVE R9, `(.L_x_10) ;  /* 0x0000000009087348 */ /* 0x000fea0003c00000 */
[----:B------:R0:W1:Y:S02]  /*0af0*/  SHFL.DOWN P0, R10, R12, R11, R14 ;  /* 0x0800000b0c0a7389 */ /* 0x000064000000000e */
[----:B01----:R-:W-:Y:S01]  /*0b00*/  ENDCOLLECTIVE ;  /* 0x000000000000791b */ /* 0x003fe20003800000 */
.L_x_10:
[----:B------:R-:W-:Y:S01]  /*0b10*/  HFMA2.MMA R11, -RZ, RZ, 0, 4.76837158203125e-07 ;  /* 0x00000008ff0b7435 */ /* 0x000fe200000001ff */
[----:B------:R-:W-:-:S05]  /*0b20*/  MOV R6, R10 ;  /* 0x0000000a00067202 */ /* 0x000fca0000000f00 */
[----:B------:R-:W-:-:S04]  /*0b30*/  FADD.FTZ R6, R6, R13 ;  /* 0x0000000d06067221 */ /* 0x000fc80000010000 */
[----:B------:R-:W-:-:S07]  /*0b40*/  IMAD.MOV.U32 R12, RZ, RZ, R6 ;  /* 0x000000ffff0c7224 */ /* 0x000fce00078e0006 */
[----:B------:R-:W-:Y:S05]  /*0b50*/  WARPSYNC.COLLECTIVE R9, `(.L_x_11) ;  /* 0x0000000009087348 */ /* 0x000fea0003c00000 */
[----:B------:R0:W1:Y:S02]  /*0b60*/  SHFL.DOWN P0, R10, R12, R11, R14 ;  /* 0x0800000b0c0a7389 */ /* 0x000064000000000e */
[----:B01----:R-:W-:Y:S01]  /*0b70*/  ENDCOLLECTIVE ;  /* 0x000000000000791b */ /* 0x003fe20003800000 */
.L_x_11:
[----:B------:R-:W-:Y:S02]  /*0b80*/  IMAD.MOV.U32 R11, RZ, RZ, 0x4 ;  /* 0x00000004ff0b7424 */ /* 0x000fe400078e00ff */
[----:B------:R-:W-:-:S04]  /*0b90*/  IMAD.MOV.U32 R3, RZ, RZ, R10 ;  /* 0x000000ffff037224 */ /* 0x000fc800078e000a */
[----:B------:R-:W-:-:S05]  /*0ba0*/  FADD.FTZ R3, R6, R3 ;  /* 0x0000000306037221 */ /* 0x000fca0000010000 */
[----:B------:R-:W-:-:S07]  /*0bb0*/  MOV R12, R3 ;  /* 0x00000003000c7202 */ /* 0x000fce0000000f00 */
[----:B------:R-:W-:Y:S05]  /*0bc0*/  WARPSYNC.COLLECTIVE R9, `(.L_x_12) ;  /* 0x0000000009087348 */ /* 0x000fea0003c00000 */
[----:B------:R0:W1:Y:S02]  /*0bd0*/  SHFL.DOWN P0, R10, R12, R11, R14 ;  /* 0x0800000b0c0a7389 */ /* 0x000064000000000e */
[----:B01----:R-:W-:Y:S01]  /*0be0*/  ENDCOLLECTIVE ;  /* 0x000000000000791b */ /* 0x003fe20003800000 */
.L_x_12:
[----:B------:R-:W-:Y:S01]  /*0bf0*/  HFMA2.MMA R11, -RZ, RZ, 0, 1.1920928955078125e-07 ;  /* 0x00000002ff0b7435 */ /* 0x000fe200000001ff */
[----:B------:R-:W-:-:S05]  /*0c00*/  MOV R8, R10 ;  /* 0x0000000a00087202 */ /* 0x000fca0000000f00 */
[----:B------:R-:W-:-:S04]  /*0c10*/  FADD.FTZ R8, R3, R8 ;  /* 0x0000000803087221 */ /* 0x000fc80000010000 */
[----:B------:R-:W-:-:S07]  /*0c20*/  IMAD.MOV.U32 R12, RZ, RZ, R8 ;  /* 0x000000ffff0c7224 */ /* 0x000fce00078e0008 */
[----:B------:R-:W-:Y:S05]  /*0c30*/  WARPSYNC.COLLECTIVE R9, `(.L_x_13) ;  /* 0x0000000009087348 */ /* 0x000fea0003c00000 */
[----:B------:R0:W1:Y:S02]  /*0c40*/  SHFL.DOWN P0, R10, R12, R11, R14 ;  /* 0x0800000b0c0a7389 */ /* 0x000064000000000e */
[----:B01----:R-:W-:Y:S01]  /*0c50*/  ENDCOLLECTIVE ;  /* 0x000000000000791b */ /* 0x003fe20003800000 */
.L_x_13:
[----:B------:R-:W-:Y:S02]  /*0c60*/  IMAD.MOV.U32 R11, RZ, RZ, 0x1 ;  /* 0x00000001ff0b7424 */ /* 0x000fe400078e00ff */
[----:B------:R-:W-:-:S04]  /*0c70*/  IMAD.MOV.U32 R7, RZ, RZ, R10 ;  /* 0x000000ffff077224 */ /* 0x000fc800078e000a */
[----:B------:R-:W-:-:S05]  /*0c80*/  FADD.FTZ R7, R8, R7 ;  /* 0x0000000708077221 */ /* 0x000fca0000010000 */
[----:B------:R-:W-:-:S07]  /*0c90*/  MOV R12, R7 ;  /* 0x00000007000c7202 */ /* 0x000fce0000000f00 */
[----:B------:R-:W-:Y:S05]  /*0ca0*/  WARPSYNC.COLLECTIVE R9, `(.L_x_14) ;  /* 0x0000000009087348 */ /* 0x000fea0003c00000 */
[----:B------:R0:W1:Y:S02]  /*0cb0*/  SHFL.DOWN P0, R10, R12, R11, R14 ;  /* 0x0800000b0c0a7389 */ /* 0x000064000000000e */
[----:B01----:R-:W-:Y:S01]  /*0cc0*/  ENDCOLLECTIVE ;  /* 0x000000000000791b */ /* 0x003fe20003800000 */
.L_x_14:
[----:B------:R-:W-:Y:S05]  /*0cd0*/  BRA `(.L_x_15) ;  /* 0xfffffffc00047947 */ /* 0x000fea000383ffff */
.L_x_16:
[----:B------:R-:W-:-:S00]  /*0ce0*/  BRA `(.L_x_16) ;  /* 0xfffffffc00fc7947 */ /* 0x000fc0000383ffff */
[----:B------:R-:W-:-:S00]  /*0cf0*/  NOP ;  /* 0x0000000000007918 */ /* 0x000fc00000000000 */
        /* <DEDUP_REMOVED lines=8> */
.L_x_76:


//--------------------- .text._Z25multi_tensor_apply_kernelI18TensorListMetadataILi1EE13L2NormFunctorIN3c104HalfEEJPfS6_biEEvlPViT_T0_DpT1_ --------------------------
	.section	.text._Z25multi_tensor_apply_kernelI18TensorListMetadataILi1EE13L2NormFunctorIN3c104HalfEEJPfS6_biEEvlPViT_T0_DpT1_,"ax",@progbits
	.align	128
        .global         _Z25multi_tensor_apply_kernelI18TensorListMetadataILi1EE13L2NormFunctorIN3c104HalfEEJPfS6_biEEvlPViT_T0_DpT1_
        .type           _Z25multi_tensor_apply_kernelI18TensorListMetadataILi1EE13L2NormFunctorIN3c104HalfEEJPfS6_biEEvlPViT_T0_DpT1_,@function
        .size           _Z25multi_tensor_apply_kernelI18TensorListMetadataILi1EE13L2NormFunctorIN3c104HalfEEJPfS6_biEEvlPViT_T0_DpT1_,(.L_x_77 - _Z25multi_tensor_apply_kernelI18TensorListMetadataILi1EE13L2NormFunctorIN3c104HalfEEJPfS6_biEEvlPViT_T0_DpT1_)
        .other          _Z25multi_tensor_apply_kernelI18TensorListMetadataILi1EE13L2NormFunctorIN3c104HalfEEJPfS6_biEEvlPViT_T0_DpT1_,@"STO_CUDA_ENTRY STV_DEFAULT"
_Z25multi_tensor_apply_kernelI18TensorListMetadataILi1EE13L2NormFunctorIN3c104HalfEEJPfS6_biEEvlPViT_T0_DpT1_:
.text._Z25multi_tensor_apply_kernelI18TensorListMetadataILi1EE13L2NormFunctorIN3c104HalfEEJPfS6_biEEvlPViT_T0_DpT1_:
[----:B------:R-:W-:Y:S08]  /*0000*/  LDC R1, c[0x0][0x28] ;  /* 0x00000a00ff017b82 */ /* 0x000ff00000000800 */
[----:B------:R-:W0:Y:S01]  /*0010*/  LDC.64 R2, c[0x0][0x218] ;  /* 0x00008600ff027b82 */ /* 0x000e220000000a00 */
[----:B------:R-:W-:Y:S02]  /*0020*/  ULDC.64 UR6, c[0x0][0x208] ;  /* 0x0000820000067ab9 */ /* 0x000fe40000000a00 */
[----:B0-----:R-:W2:Y:S02]  /*0030*/  LDG.E.STRONG.SYS R2, desc[UR6][R2.64] ;  /* 0x0000000602027981 */ /* 0x001ea4000c1f5900 */
[----:B--2---:R-:W-:-:S13]  /*0040*/  ISETP.NE.AND P0, PT, R2, RZ, PT ;  /* 0x000000ff0200720c */ /* 0x004fda0003f05270 */
[----:B------:R-:W-:Y:S05]  /*0050*/  @P0 EXIT ;  /* 0x000000000000094d */ /* 0x000fea0003800000 */
[----:B------:R-:W0:Y:S01]  /*0060*/  S2R R5, SR_CTAID.X ;  /* 0x0000000000057919 */ /* 0x000e220000002500 */
[----:B------:R-:W-:Y:S01]  /*0070*/  HFMA2.MMA R6, -RZ, RZ, 0, 9.5367431640625e-07 ;  /* 0x00000010ff067435 */ /* 0x000fe200000001ff */
        /* <DEDUP_REMOVED lines=16> */
[----:B------:R-:W-:Y:S01]  /*0180*/  IMAD.MOV.U32 R13, RZ, RZ, RZ ;  /* 0x000000ffff0d7224 */ /* 0x000fe200078e00ff */
[----:B------:R-:W-:Y:S02]  /*0190*/  CS2R R14, SRZ ;  /* 0x00000000000e7805 */ /* 0x000fe4000001ff00 */
[----:B------:R-:W-:Y:S02]  /*01a0*/  MOV R16, RZ ;  /* 0x000000ff00107202 */ /* 0x000fe40000000f00 */
[----:B0-----:R-:W-:-:S04]  /*01b0*/  SHF.L.U32 R6, R11, 0x2, RZ ;  /* 0x000000020b067819 */ /* 0x001fc800000006ff */
[----:B------:R-:W-:-:S04]  /*01c0*/  ISETP.GE.AND P0, PT, R6, R7, PT ;  /* 0x000000070600720c */ /* 0x000fc80003f06270 */
[----:B------:R-:W-:-:S13]  /*01d0*/  ISETP.GE.OR P0, PT, R6, R12, P0 ;  /* 0x0000000c0600720c */ /* 0x000fda0000706670 */
[----:B------:R-:W-:Y:S05]  /*01e0*/  @P0 BRA `(.L_x_19) ;  /* 0x00000000004c0947 */ /* 0x000fea0003800000 */
[----:B------:R-:W0:Y:S01]  /*01f0*/  LDC R18, c[0x0][RZ] ;  /* 0x00000000ff127b82 */ /* 0x000e220000000800 */
[----:B------:R-:W-:-:S07]  /*0200*/  IMAD.MOV.U32 R13, RZ, RZ, RZ ;  /* 0x000000ffff0d7224 */ /* 0x000fce00078e00ff */
.L_x_20:
[----:B------:R-:W-:-:S06]  /*0210*/  IMAD.WIDE R8, R11, 0x8, R2 ;  /* 0x000000080b087825 */ /* 0x000fcc00078e0202 */
[----:B------:R-:W2:Y:S01]  /*0220*/  LDG.E.64 R8, desc[UR6][R8.64] ;  /* 0x0000000608087981 */ /* 0x000ea2000c1e1b00 */
[----:B0-----:R-:W-:-:S05]  /*0230*/  IADD3 R11, R18, R11, RZ ;  /* 0x0000000b120b7210 */ /* 0x001fca0007ffe0ff */
[----:B------:R-:W-:-:S05]  /*0240*/  IMAD.SHL.U32 R6, R11, 0x4, RZ ;  /* 0x000000040b067824 */ /* 0x000fca00078e00ff */
[C---:B------:R-:W-:Y:S02]  /*0250*/  ISETP.GE.AND P0, PT, R6.reuse, R7, PT ;  /* 0x000000070600720c */ /* 0x040fe40003f06270 */
[----:B------:R-:W-:Y:S02]  /*0260*/  ISETP.LT.AND P1, PT, R6, R12, PT ;  /* 0x0000000c0600720c */ /* 0x000fe40003f21270 */
[--C-:B--2---:R-:W-:Y:S01]  /*0270*/  SHF.R.U64 R20, R8, 0x10, R9.reuse ;  /* 0x0000001008147819 */ /* 0x104fe20000001209 */
[----:B------:R-:W-:Y:S01]  /*0280*/  HADD2.F32 R17, -RZ, R8.H0_H0 ;  /* 0x20000008ff117230 */ /* 0x000fe20000004100 */
[----:B------:R-:W-:Y:S01]  /*0290*/  SHF.R.U32.HI R10, RZ, 0x10, R9 ;  /* 0x00000010ff0a7819 */ /* 0x000fe20000011609 */
[----:B------:R-:W-:Y:S02]  /*02a0*/  HADD2.F32 R19, -RZ, R9.H0_H0 ;  /* 0x20000009ff137230 */ /* 0x000fe40000004100 */
[----:B------:R-:W-:Y:S02]  /*02b0*/  HADD2.F32 R6, -RZ, R20.H0_H0 ;  /* 0x20000014ff067230 */ /* 0x000fe40000004100 */
[----:B------:R-:W-:Y:S01]  /*02c0*/  FFMA.FTZ R16, R17, R17, R16 ;  /* 0x0000001111107223 */ /* 0x000fe20000010010 */
[----:B------:R-:W-:-:S02]  /*02d0*/  HADD2.F32 R10, -RZ, R10.H0_H0 ;  /* 0x2000000aff0a7230 */ /* 0x000fc40000004100 */
[----:B------:R-:W-:Y:S01]  /*02e0*/  FFMA.FTZ R14, R19, R19, R14 ;  /* 0x00000013130e7223 */ /* 0x000fe2000001000e */
[----:B------:R-:W-:Y:S02]  /*02f0*/  FFMA.FTZ R15, R6, R6, R15 ;  /* 0x00000006060f7223 */ /* 0x000fe4000001000f */
[----:B------:R-:W-:Y:S01]  /*0300*/  FFMA.FTZ R13, R10, R10, R13 ;  /* 0x0000000a0a0d7223 */ /* 0x000fe2000001000d */
[----:B------:R-:W-:Y:S06]  /*0310*/  @!P0 BRA P1, `(.L_x_20) ;  /* 0xfffffffc00bc8947 */ /* 0x000fec000083ffff */
.L_x_19:
[----:B------:R-:W-:Y:S05]  /*0320*/  BSYNC B0 ;  /* 0x0000000000007941 */ /* 0x000fea0003800000 */
.L_x_18:
[----:B------:R-:W-:Y:S05]  /*0330*/  BRA `(.L_x_21) ;  /* 0x0000000000b47947 */ /* 0x000fea0003800000 */
.L_x_17:
        /* <DEDUP_REMOVED lines=13> */
.L_x_22:
        /* <DEDUP_REMOVED lines=22> */
[----:B------:R-:W-:Y:S01]  /*0570*/  ISETP.GT.AND P5, PT, R12, UR4, PT ;  /* 0x000000040c007c0c */ /* 0x000fe2000bfa4270 */
[----:B--2---:R-:W-:Y:S02]  /*0580*/  @!P1 HADD2.F32 R21, -RZ, R18.H0_H0 ;  /* 0x20000012ff159230 */ /* 0x004fe40000004100 */
[----:B---3--:R-:W-:Y:S02]  /*0590*/  @!P2 HADD2.F32 R20, -RZ, R10.H0_H0 ;  /* 0x2000000aff14a230 */ /* 0x008fe40000004100 */
[----:B----4-:R-:W-:Y:S02]  /*05a0*/  @!P3 HADD2.F32 R23, -RZ, R6.H0_H0 ;  /* 0x20000006ff17b230 */ /* 0x010fe40000004100 */
[----:B-----5:R-:W-:Y:S02]  /*05b0*/  @!P0 HADD2.F32 R22, -RZ, R8.H0_H0 ;  /* 0x20000008ff168230 */ /* 0x020fe40000004100 */
[----:B------:R-:W-:Y:S01]  /*05c0*/  @!P1 FFMA.FTZ R16, R21, R21, R16 ;  /* 0x0000001515109223 */ /* 0x000fe20000010010 */
[----:B------:R-:W-:Y:S01]  /*05d0*/  @!P2 FFMA.FTZ R15, R20, R20, R15 ;  /* 0x00000014140fa223 */ /* 0x000fe2000001000f */
[----:B------:R-:W-:Y:S01]  /*05e0*/  @!P3 FFMA.FTZ R14, R23, R23, R14 ;  /* 0x00000017170eb223 */ /* 0x000fe2000001000e */
[----:B------:R-:W-:Y:S01]  /*05f0*/  @!P0 FFMA.FTZ R13, R22, R22, R13 ;  /* 0x00000016160d8223 */ /* 0x000fe2000001000d */
[----:B------:R-:W-:Y:S06]  /*0600*/  @!P4 BRA P5, `(.L_x_22) ;  /* 0xfffffffc0080c947 */ /* 0x000fec000283ffff */
.L_x_21:
        /* <DEDUP_REMOVED lines=20> */
.L_x_24:
        /* <DEDUP_REMOVED lines=11> */
.L_x_23:
        /* <DEDUP_REMOVED lines=15> */
.L_x_32:
[----:B-1----:R-:W-:-:S07]  /*08f0*/  FADD.FTZ R10, R7, R10 ;  /* 0x0000000a070a7221 */ /* 0x002fce0000010000 */
.L_x_25:
        /* <DEDUP_REMOVED lines=26> */
.L_x_26:
[----:B------:R-:W-:Y:S01]  /*0aa0*/  HFMA2.MMA R14, -RZ, RZ, 0, 1.847743988037109375e-06 ;  /* 0x0000001fff0e7435 */ /* 0x000fe200000001ff */
[----:B------:R-:W-:Y:S01]  /*0ab0*/  MOV R12, R13 ;  /* 0x0000000d000c7202 */ /* 0x000fe20000000f00 */
[----:B------:R-:W-:Y:S01]  /*0ac0*/  IMAD.MOV.U32 R11, RZ, RZ, 0x10 ;  /* 0x00000010ff0b7424 */ /* 0x000fe200078e00ff */
[----:B------:R-:W-:-:S08]  /*0ad0*/  MOV R9, 0xffffffff ;  /* 0xffffffff00097802 */ /* 0x000fd00000000f00 */
[----:B------:R-:W-:Y:S05]  /*0ae0*/  WARPSYNC.COLLECTIVE R9, `(.L_x_27) ;  /* 0x0000000009087348 */ /* 0x000fea0003c00000 */
[----:B------:R0:W1:Y:S02]  /*0af0*/  SHFL.DOWN P0, R10, R12, R11, R14 ;  /* 0x0800000b0c0a7389 */ /* 0x000064000000000e */
[----:B01----:R-:W-:Y:S01]  /*0b00*/  ENDCOLLECTIVE ;  /* 0x000000000000791b */ /* 0x003fe20003800000 */
.L_x_27:
[----:B------:R-:W-:Y:S01]  /*0b10*/  HFMA2.MMA R11, -RZ, RZ, 0, 4.76837158203125e-07 ;  /* 0x00000008ff0b7435 */ /* 0x000fe200000001ff */
[----:B------:R-:W-:-:S04]  /*0b20*/  IMAD.MOV.U32 R6, RZ, RZ, R10 ;  /* 0x000000ffff067224 */ /* 0x000fc800078e000a */
[----:B------:R-:W-:-:S05]  /*0b30*/  FADD.FTZ R6, R6, R13 ;  /* 0x0000000d06067221 */ /* 0x000fca0000010000 */
[----:B------:R-:W-:-:S07]  /*0b40*/  MOV R12, R6 ;  /* 0x00000006000c7202 */ /* 0x000fce0000000f00 */
[----:B------:R-:W-:Y:S05]  /*0b50*/  WARPSYNC.COLLECTIVE R9, `(.L_x_28) ;  /* 0x0000000009087348 */ /* 0x000fea0003c00000 */
[----:B------:R0:W1:Y:S02]  /*0b60*/  SHFL.DOWN P0, R10, R12, R11, R14 ;  /* 0x0800000b0c0a7389 */ /* 0x000064000000000e */
[----:B01----:R-:W-:Y:S01]  /*0b70*/  ENDCOLLECTIVE ;  /* 0x000000000000791b */ /* 0x003fe20003800000 */
.L_x_28:
[----:B------:R-:W-:Y:S01]  /*0b80*/  HFMA2.MMA R11, -RZ, RZ, 0, 2.384185791015625e-07 ;  /* 0x00000004ff0b7435 */ /* 0x000fe200000001ff */
[----:B------:R-:W-:-:S04]  /*0b90*/  IMAD.MOV.U32 R3, RZ, RZ, R10 ;  /* 0x000000ffff037224 */ /* 0x000fc800078e000a */
[----:B------:R-:W-:-:S05]  /*0ba0*/  FADD.FTZ R3, R6, R3 ;  /* 0x0000000306037221 */ /* 0x000fca0000010000 */
[----:B------:R-:W-:-:S07]  /*0bb0*/  MOV R12, R3 ;  /* 0x00000003000c7202 */ /* 0x000fce0000000f00 */
[----:B------:R-:W-:Y:S05]  /*0bc0*/  WARPSYNC.COLLECTIVE R9, `(.L_x_29) ;  /* 0x0000000009087348 */ /* 0x000fea0003c00000 */
[----:B------:R0:W1:Y:S02]  /*0bd0*/  SHFL.DOWN P0, R10, R12, R11, R14 ;  /* 0x0800000b0c0a7389 */ /* 0x000064000000000e */
[----:B01----:R-:W-:Y:S01]  /*0be0*/  ENDCOLLECTIVE ;  /* 0x000000000000791b */ /* 0x003fe20003800000 */
.L_x_29:
[----:B------:R-:W-:Y:S01]  /*0bf0*/  HFMA2.MMA R11, -RZ, RZ, 0, 1.1920928955078125e-07 ;  /* 0x00000002ff0b7435 */ /* 0x000fe200000001ff */
[----:B------:R-:W-:-:S04]  /*0c00*/  IMAD.MOV.U32 R8, RZ, RZ, R10 ;  /* 0x000000ffff087224 */ /* 0x000fc800078e000a */
[----:B------:R-:W-:-:S05]  /*0c10*/  FADD.FTZ R8, R3, R8 ;  /* 0x0000000803087221 */ /* 0x000fca0000010000 */
[----:B------:R-:W-:-:S07]  /*0c20*/  MOV R12, R8 ;  /* 0x00000008000c7202 */ /* 0x000fce0000000f00 */
[----:B------:R-:W-:Y:S05]  /*0c30*/  WARPSYNC.COLLECTIVE R9, `(.L_x_30) ;  /* 0x0000000009087348 */ /* 0x000fea0003c00000 */
[----:B------:R0:W1:Y:S02]  /*0c40*/  SHFL.DOWN P0, R10, R12, R11, R14 ;  /* 0x0800000b0c0a7389 */ /* 0x000064000000000e */
[----:B01----:R-:W-:Y:S01]  /*0c50*/  ENDCOLLECTIVE ;  /* 0x000000000000791b */ /* 0x003fe20003800000 */
.L_x_30:
[----:B------:R-:W-:Y:S01]  /*0c60*/  HFMA2.MMA R11, -RZ, RZ, 0, 5.9604644775390625e-08 ;  /* 0x00000001ff0b7435 */ /* 0x000fe200000001ff */
[----:B------:R-:W-:-:S04]  /*0c70*/  IMAD.MOV.U32 R7, RZ, RZ, R10 ;  /* 0x000000ffff077224 */ /* 0x000fc800078e000a */
[----:B------:R-:W-:-:S05]  /*0c80*/  FADD.FTZ R7, R8, R7 ;  /* 0x0000000708077221 */ /* 0x000fca0000010000 */
[----:B------:R-:W-:-:S07]  /*0c90*/  MOV R12, R7 ;  /* 0x00000007000c7202 */ /* 0x000fce0000000f00 */
[----:B------:R-:W-:Y:S05]  /*0ca0*/  WARPSYNC.COLLECTIVE R9, `(.L_x_31) ;  /* 0x0000000009087348 */ /* 0x000fea0003c00000 */
[----:B------:R0:W1:Y:S02]  /*0cb0*/  SHFL.DOWN P0, R10, R12, R11, R14 ;  /* 0x0800000b0c0a7389 */ /* 0x000064000000000e */
[----:B01----:R-:W-:Y:S01]  /*0cc0*/  ENDCOLLECTIVE ;  /* 0x000000000000791b */ /* 0x003fe20003800000 */
.L_x_31:
[----:B------:R-:W-:Y:S05]  /*0cd0*/  BRA `(.L_x_32) ;  /* 0xfffffffc00047947 */ /* 0x000fea000383ffff */
.L_x_33:
        /* <DEDUP_REMOVED lines=10> */
.L_x_77:


//--------------------- .text._Z25multi_tensor_apply_kernelI18TensorListMetadataILi1EE13L2NormFunctorIfEJPfS4_biEEvlPViT_T0_DpT1_ --------------------------
	.section	.text._Z25multi_tensor_apply_kernelI18TensorListMetadataILi1EE13L2NormFunctorIfEJPfS4_biEEvlPViT_T0_DpT1_,"ax",@progbits
	.align	128
        .global         _Z25multi_tensor_apply_kernelI18TensorListMetadataILi1EE13L2NormFunctorIfEJPfS4_biEEvlPViT_T0_DpT1_
        .type           _Z25multi_tensor_apply_kernelI18TensorListMetadataILi1EE13L2NormFunctorIfEJPfS4_biEEvlPViT_T0_DpT1_,@function
        .size           _Z25multi_tensor_apply_kernelI18TensorListMetadataILi1EE13L2NormFunctorIfEJPfS4_biEEvlPViT_T0_DpT1_,(.L_x_78 - _Z25multi_tensor_apply_kernelI18TensorListMetadataILi1EE13L2NormFunctorIfEJPfS4_biEEvlPViT_T0_DpT1_)
        .other          _Z25multi_tensor_apply_kernelI18TensorListMetadataILi1EE13L2NormFunctorIfEJPfS4_biEEvlPViT_T0_DpT1_,@"STO_CUDA_ENTRY STV_DEFAULT"
_Z25multi_tensor_apply_kernelI18TensorListMetadataILi1EE13L2NormFunctorIfEJPfS4_biEEvlPViT_T0_DpT1_:
.text._Z25multi_tensor_apply_kernelI18TensorListMetadataILi1EE13L2NormFunctorIfEJPfS4_biEEvlPViT_T0_DpT1_:
        /* <DEDUP_REMOVED lines=25> */
[----:B------:R-:W-:Y:S01]  /*0190*/  MOV R13, RZ ;  /* 0x000000ff000d7202 */ /* 0x000fe20000000f00 */
[----:B------:R-:W-:Y:S01]  /*01a0*/  IMAD.MOV.U32 R11, RZ, RZ, RZ ;  /* 0x000000ffff0b7224 */ /* 0x000fe200078e00ff */
[----:B------:R-:W-:Y:S02]  /*01b0*/  MOV R17, RZ ;  /* 0x000000ff00117202 */ /* 0x000fe40000000f00 */
[----:B0-----:R-:W-:-:S04]  /*01c0*/  SHF.L.U32 R5, R19, 0x2, RZ ;  /* 0x0000000213057819 */ /* 0x001fc800000006ff */
[----:B------:R-:W-:-:S04]  /*01d0*/  ISETP.GE.AND P0, PT, R5, R14, PT ;  /* 0x0000000e0500720c */ /* 0x000fc80003f06270 */
[----:B------:R-:W-:-:S13]  /*01e0*/  ISETP.GE.OR P0, PT, R5, R10, P0 ;  /* 0x0000000a0500720c */ /* 0x000fda0000706670 */
[----:B------:R-:W-:Y:S05]  /*01f0*/  @P0 BRA `(.L_x_36) ;  /* 0x0000000000340947 */ /* 0x000fea0003800000 */
[----:B------:R-:W0:Y:S01]  /*0200*/  LDC R12, c[0x0][RZ] ;  /* 0x00000000ff0c7b82 */ /* 0x000e220000000800 */
[----:B------:R-:W-:-:S07]  /*0210*/  IMAD.MOV.U32 R15, RZ, RZ, RZ ;  /* 0x000000ffff0f7224 */ /* 0x000fce00078e00ff */
.L_x_37:
[----:B------:R-:W-:-:S06]  /*0220*/  IMAD.WIDE R4, R19, 0x10, R2 ;  /* 0x0000001013047825 */ /* 0x000fcc00078e0202 */
[----:B------:R-:W2:Y:S01]  /*0230*/  LDG.E.128 R4, desc[UR6][R4.64] ;  /* 0x0000000604047981 */ /* 0x000ea2000c1e1d00 */
[----:B0-----:R-:W-:-:S05]  /*0240*/  IADD3 R19, R12, R19, RZ ;  /* 0x000000130c137210 */ /* 0x001fca0007ffe0ff */
[----:B------:R-:W-:-:S05]  /*0250*/  IMAD.SHL.U32 R21, R19, 0x4, RZ ;  /* 0x0000000413157824 */ /* 0x000fca00078e00ff */
[C---:B------:R-:W-:Y:S02]  /*0260*/  ISETP.GE.AND P0, PT, R21.reuse, R14, PT ;  /* 0x0000000e1500720c */ /* 0x040fe40003f06270 */
[----:B------:R-:W-:Y:S01]  /*0270*/  ISETP.LT.AND P1, PT, R21, R10, PT ;  /* 0x0000000a1500720c */ /* 0x000fe20003f21270 */
[----:B--2---:R-:W-:Y:S01]  /*0280*/  FFMA.FTZ R17, R4, R4, R17 ;  /* 0x0000000404117223 */ /* 0x004fe20000010011 */
[----:B------:R-:W-:Y:S01]  /*0290*/  FFMA.FTZ R11, R5, R5, R11 ;  /* 0x00000005050b7223 */ /* 0x000fe2000001000b */
[----:B------:R-:W-:Y:S01]  /*02a0*/  FFMA.FTZ R13, R6, R6, R13 ;  /* 0x00000006060d7223 */ /* 0x000fe2000001000d */
[----:B------:R-:W-:-:S09]  /*02b0*/  FFMA.FTZ R15, R7, R7, R15 ;  /* 0x00000007070f7223 */ /* 0x000fd2000001000f */
[----:B------:R-:W-:Y:S05]  /*02c0*/  @!P0 BRA P1, `(.L_x_37) ;  /* 0xfffffffc00d48947 */ /* 0x000fea000083ffff */
.L_x_36:
[----:B------:R-:W-:Y:S05]  /*02d0*/  BSYNC B0 ;  /* 0x0000000000007941 */ /* 0x000fea0003800000 */
.L_x_35:
[----:B------:R-:W-:Y:S05]  /*02e0*/  BRA `(.L_x_38) ;  /* 0x0000000000ac7947 */ /* 0x000fea0003800000 */
.L_x_34:
[----:B------:R-:W-:-:S04]  /*02f0*/  ISETP.GT.AND P0, PT, R14, RZ, PT ;  /* 0x000000ff0e00720c */ /* 0x000fc80003f04270 */
[----:B------:R-:W-:-:S13]  /*0300*/  ISETP.GT.AND P0, PT, R10, RZ, P0 ;  /* 0x000000ff0a00720c */ /* 0x000fda0000704270 */
[----:B------:R-:W-:Y:S01]  /*0310*/  @!P0 MOV R15, RZ ;  /* 0x000000ff000f8202 */ /* 0x000fe20000000f00 */
[----:B------:R-:W-:Y:S01]  /*0320*/  @!P0 IMAD.MOV.U32 R13, RZ, RZ, RZ ;  /* 0x000000ffff0d8224 */ /* 0x000fe200078e00ff */
[----:B------:R-:W-:Y:S01]  /*0330*/  @!P0 MOV R11, RZ ;  /* 0x000000ff000b8202 */ /* 0x000fe20000000f00 */
[----:B------:R-:W-:Y:S01]  /*0340*/  @!P0 IMAD.MOV.U32 R17, RZ, RZ, RZ ;  /* 0x000000ffff118224 */ /* 0x000fe200078e00ff */
[----:B------:R-:W-:Y:S06]  /*0350*/  @!P0 BRA `(.L_x_38) ;  /* 0x0000000000908947 */ /* 0x000fec0003800000 */
[----:B------:R-:W0:Y:S01]  /*0360*/  S2R R14, SR_TID.X ;  /* 0x00000000000e7919 */ /* 0x000e220000002100 */
[----:B------:R-:W1:Y:S01]  /*0370*/  LDC R12, c[0x0][0x210] ;  /* 0x00008400ff0c7b82 */ /* 0x000e620000000800 */
[----:B------:R-:W-:Y:S01]  /*0380*/  HFMA2.MMA R15, -RZ, RZ, 0, 0 ;  /* 0x00000000ff0f7435 */ /* 0x000fe200000001ff */
[----:B------:R-:W-:Y:S01]  /*0390*/  IMAD.MOV.U32 R13, RZ, RZ, RZ ;  /* 0x000000ffff0d7224 */ /* 0x000fe200078e00ff */
[----:B------:R-:W-:Y:S01]  /*03a0*/  MOV R11, RZ ;  /* 0x000000ff000b7202 */ /* 0x000fe20000000f00 */
[----:B------:R-:W-:Y:S01]  /*03b0*/  IMAD.MOV.U32 R17, RZ, RZ, RZ ;  /* 0x000000ffff117224 */ /* 0x000fe200078e00ff */
[----:B------:R-:W-:Y:S01]  /*03c0*/  ULDC UR5, c[0x0][0x0] ;  /* 0x0000000000057ab9 */ /* 0x000fe20000000800 */
[----:B------:R-:W-:-:S06]  /*03d0*/  UMOV UR4, URZ ;  /* 0x0000003f00047c82 */ /* 0x000fcc0008000000 */
.L_x_39:
[----:B0-----:R-:W-:-:S04]  /*03e0*/  IADD3 R19, R14, UR4, RZ ;  /* 0x000000040e137c10 */ /* 0x001fc8000fffe0ff */
[C---:B-1----:R-:W-:Y:S01]  /*03f0*/  ISETP.GE.AND P1, PT, R19.reuse, R12, PT ;  /* 0x0000000c1300720c */ /* 0x042fe20003f26270 */
[----:B------:R-:W-:-:S03]  /*0400*/  VIADD R21, R19, UR5 ;  /* 0x0000000513157c36 */ /* 0x000fc60008000000 */
[----:B------:R-:W-:Y:S02]  /*0410*/  ISETP.GE.OR P1, PT, R19, R10, P1 ;  /* 0x0000000a1300720c */ /* 0x000fe40000f26670 */
        /* <DEDUP_REMOVED lines=9> */
[----:B------:R-:W2:Y:S02]  /*04b0*/  @!P1 LDG.E R18, desc[UR6][R18.64] ;  /* 0x0000000612129981 */ /* 0x000ea4000c1e1900 */
[----:B------:R-:W-:-:S04]  /*04c0*/  @!P2 IMAD.WIDE R20, R21, 0x4, R2 ;  /* 0x000000041514a825 */ /* 0x000fc800078e0202 */
[--C-:B------:R-:W-:Y:S02]  /*04d0*/  @!P3 IMAD.WIDE R6, R7, 0x4, R2.reuse ;  /* 0x000000040706b825 */ /* 0x100fe400078e0202 */
[----:B------:R-:W3:Y:S02]  /*04e0*/  @!P2 LDG.E R20, desc[UR6][R20.64] ;  /* 0x000000061414a981 */ /* 0x000ee4000c1e1900 */
[----:B------:R-:W-:Y:S02]  /*04f0*/  @!P0 IMAD.WIDE R4, R5, 0x4, R2 ;  /* 0x0000000405048825 */ /* 0x000fe400078e0202 */
[----:B------:R-:W4:Y:S04]  /*0500*/  @!P3 LDG.E R6, desc[UR6][R6.64] ;  /* 0x000000060606b981 */ /* 0x000f28000c1e1900 */
[----:B------:R-:W5:Y:S01]  /*0510*/  @!P0 LDG.E R4, desc[UR6][R4.64] ;  /* 0x0000000604048981 */ /* 0x000f62000c1e1900 */
[----:B------:R-:W-:-:S06]  /*0520*/  ULEA UR4, UR5, UR4, 0x2 ;  /* 0x0000000405047291 */ /* 0x000fcc000f8e103f */
[----:B------:R-:W-:Y:S02]  /*0530*/  ISETP.LE.AND P4, PT, R12, UR4, PT ;  /* 0x000000040c007c0c */ /* 0x000fe4000bf83270 */
[----:B------:R-:W-:Y:S01]  /*0540*/  ISETP.GT.AND P5, PT, R10, UR4, PT ;  /* 0x000000040a007c0c */ /* 0x000fe2000bfa4270 */
[----:B--2---:R-:W-:Y:S01]  /*0550*/  @!P1 FFMA.FTZ R17, R18, R18, R17 ;  /* 0x0000001212119223 */ /* 0x004fe20000010011 */
[----:B---3--:R-:W-:Y:S01]  /*0560*/  @!P2 FFMA.FTZ R11, R20, R20, R11 ;  /* 0x00000014140ba223 */ /* 0x008fe2000001000b */
[----:B----4-:R-:W-:Y:S01]  /*0570*/  @!P3 FFMA.FTZ R13, R6, R6, R13 ;  /* 0x00000006060db223 */ /* 0x010fe2000001000d */
[----:B-----5:R-:W-:-:S09]  /*0580*/  @!P0 FFMA.FTZ R15, R4, R4, R15 ;  /* 0x00000004040f8223 */ /* 0x020fd2000001000f */
[----:B------:R-:W-:Y:S05]  /*0590*/  @!P4 BRA P5, `(.L_x_39) ;  /* 0xfffffffc0090c947 */ /* 0x000fea000283ffff */
.L_x_38:
        /* <DEDUP_REMOVED lines=20> */
.L_x_41:
        /* <DEDUP_REMOVED lines=11> */
.L_x_40:
        /* <DEDUP_REMOVED lines=15> */
.L_x_49:
[----:B-1----:R-:W-:-:S07]  /*0880*/  FADD.FTZ R13, R10, R7 ;  /* 0x000000070a0d7221 */ /* 0x002fce0000010000 */
.L_x_42:
        /* <DEDUP_REMOVED lines=26> */
.L_x_43:
[----:B------:R-:W-:Y:S01]  /*0a30*/  HFMA2.MMA R12, -RZ, RZ, 0, 9.5367431640625e-07 ;  /* 0x00000010ff0c7435 */ /* 0x000fe200000001ff */
[----:B------:R-:W-:Y:S01]  /*0a40*/  IMAD.MOV.U32 R13, RZ, RZ, 0x1f ;  /* 0x0000001fff0d7424 */ /* 0x000fe200078e00ff */
[----:B------:R-:W-:-:S09]  /*0a50*/  MOV R11, 0xffffffff ;  /* 0xffffffff000b7802 */ /* 0x000fd20000000f00 */
[----:B------:R-:W-:Y:S05]  /*0a60*/  WARPSYNC.COLLECTIVE R11, `(.L_x_44) ;  /* 0x000000000b087348 */ /* 0x000fea0003c00000 */
[----:B------:R0:W1:Y:S02]  /*0a70*/  SHFL.DOWN P0, R7, R4, R12, R13 ;  /* 0x0800000c04077389 */ /* 0x000064000000000d */
[----:B01----:R-:W-:Y:S01]  /*0a80*/  ENDCOLLECTIVE ;  /* 0x000000000000791b */ /* 0x003fe20003800000 */
.L_x_44:
[----:B------:R-:W-:Y:S02]  /*0a90*/  IMAD.MOV.U32 R12, RZ, RZ, 0x8 ;  /* 0x00000008ff0c7424 */ /* 0x000fe400078e00ff */
[----:B------:R-:W-:-:S04]  /*0aa0*/  IMAD.MOV.U32 R3, RZ, RZ, R7 ;  /* 0x000000ffff037224 */ /* 0x000fc800078e0007 */
[----:B------:R-:W-:-:S05]  /*0ab0*/  FADD.FTZ R3, R3, R4 ;  /* 0x0000000403037221 */ /* 0x000fca0000010000 */
[----:B------:R-:W-:-:S07]  /*0ac0*/  MOV R4, R3 ;  /* 0x0000000300047202 */ /* 0x000fce0000000f00 */
[----:B------:R-:W-:Y:S05]  /*0ad0*/  WARPSYNC.COLLECTIVE R11, `(.L_x_45) ;  /* 0x000000000b087348 */ /* 0x000fea0003c00000 */
[----:B------:R0:W1:Y:S02]  /*0ae0*/  SHFL.DOWN P0, R7, R4, R12, R13 ;  /* 0x0800000c04077389 */ /* 0x000064000000000d */
[----:B01----:R-:W-:Y:S01]  /*0af0*/  ENDCOLLECTIVE ;  /* 0x000000000000791b */ /* 0x003fe20003800000 */
.L_x_45:
[----:B------:R-:W-:Y:S01]  /*0b00*/  HFMA2.MMA R12, -RZ, RZ, 0, 2.384185791015625e-07 ;  /* 0x00000004ff0c7435 */ /* 0x000fe200000001ff */
[----:B------:R-:W-:-:S05]  /*0b10*/  MOV R6, R7 ;  /* 0x0000000700067202 */ /* 0x000fca0000000f00 */
[----:B------:R-:W-:-:S04]  /*0b20*/  FADD.FTZ R6, R3, R6 ;  /* 0x0000000603067221 */ /* 0x000fc80000010000 */
[----:B------:R-:W-:-:S07]  /*0b30*/  IMAD.MOV.U32 R4, RZ, RZ, R6 ;  /* 0x000000ffff047224 */ /* 0x000fce00078e0006 */
[----:B------:R-:W-:Y:S05]  /*0b40*/  WARPSYNC.COLLECTIVE R11, `(.L_x_46) ;  /* 0x000000000b087348 */ /* 0x000fea0003c00000 */
[----:B------:R0:W1:Y:S02]  /*0b50*/  SHFL.DOWN P0, R7, R4, R12, R13 ;  /* 0x0800000c04077389 */ /* 0x000064000000000d */
[----:B01----:R-:W-:Y:S01]  /*0b60*/  ENDCOLLECTIVE ;  /* 0x000000000000791b */ /* 0x003fe20003800000 */
.L_x_46:
[----:B------:R-:W-:Y:S01]  /*0b70*/  HFMA2.MMA R12, -RZ, RZ, 0, 1.1920928955078125e-07 ;  /* 0x00000002ff0c7435 */ /* 0x000fe200000001ff */
[----:B------:R-:W-:-:S04]  /*0b80*/  IMAD.MOV.U32 R5, RZ, RZ, R7 ;  /* 0x000000ffff057224 */ /* 0x000fc800078e0007 */
[----:B------:R-:W-:-:S05]  /*0b90*/  FADD.FTZ R5, R6, R5 ;  /* 0x0000000506057221 */ /* 0x000fca0000010000 */
[----:B------:R-:W-:-:S07]  /*0ba0*/  MOV R4, R5 ;  /* 0x0000000500047202 */ /* 0x000fce0000000f00 */
[----:B------:R-:W-:Y:S05]  /*0bb0*/  WARPSYNC.COLLECTIVE R11, `(.L_x_47) ;  /* 0x000000000b087348 */ /* 0x000fea0003c00000 */
[----:B------:R0:W1:Y:S02]  /*0bc0*/  SHFL.DOWN P0, R7, R4, R12, R13 ;  /* 0x0800000c04077389 */ /* 0x000064000000000d */
[----:B01----:R-:W-:Y:S01]  /*0bd0*/  ENDCOLLECTIVE ;  /* 0x000000000000791b */ /* 0x003fe20003800000 */
.L_x_47:
[----:B------:R-:W-:Y:S01]  /*0be0*/  HFMA2.MMA R12, -RZ, RZ, 0, 5.9604644775390625e-08 ;  /* 0x00000001ff0c7435 */ /* 0x000fe200000001ff */
[----:B------:R-:W-:-:S04]  /*0bf0*/  IMAD.MOV.U32 R10, RZ, RZ, R7 ;  /* 0x000000ffff0a7224 */ /* 0x000fc800078e0007 */
[----:B------:R-:W-:-:S05]  /*0c00*/  FADD.FTZ R10, R5, R10 ;  /* 0x0000000a050a7221 */ /* 0x000fca0000010000 */
[----:B------:R-:W-:-:S07]  /*0c10*/  MOV R4, R10 ;  /* 0x0000000a00047202 */ /* 0x000fce0000000f00 */
[----:B------:R-:W-:Y:S05]  /*0c20*/  WARPSYNC.COLLECTIVE R11, `(.L_x_48) ;  /* 0x000000000b087348 */ /* 0x000fea0003c00000 */
[----:B------:R0:W1:Y:S02]  /*0c30*/  SHFL.DOWN P0, R7, R4, R12, R13 ;  /* 0x0800000c04077389 */ /* 0x000064000000000d */
[----:B01----:R-:W-:Y:S01]  /*0c40*/  ENDCOLLECTIVE ;  /* 0x000000000000791b */ /* 0x003fe20003800000 */
.L_x_48:
[----:B------:R-:W-:Y:S05]  /*0c50*/  BRA `(.L_x_49) ;  /* 0xfffffffc00087947 */ /* 0x000fea000383ffff */
.L_x_50:
        /* <DEDUP_REMOVED lines=10> */
.L_x_78:


//--------------------- .text._Z7cleanupPfS_S_S_biPVi --------------------------
	.section	.text._Z7cleanupPfS_S_S_biPVi,"ax",@progbits
	.align	128
        .global         _Z7cleanupPfS_S_S_biPVi
        .type           _Z7cleanupPfS_S_S_biPVi,@function
        .size           _Z7cleanupPfS_S_S_biPVi,(.L_x_79 - _Z7cleanupPfS_S_S_biPVi)
        .other          _Z7cleanupPfS_S_S_biPVi,@"STO_CUDA_ENTRY STV_DEFAULT"
_Z7cleanupPfS_S_S_biPVi:
.text._Z7cleanupPfS_S_S_biPVi:
[----:B------:R-:W-:Y:S08]  /*0000*/  LDC R1, c[0x0][0x28] ;  /* 0x00000a00ff017b82 */ /* 0x000ff00000000800 */
[----:B------:R-:W0:Y:S01]  /*0010*/  LDC.64 R2, c[0x0][0x238] ;  /* 0x00008e00ff027b82 */ /* 0x000e220000000a00 */
[----:B------:R-:W-:Y:S02]  /*0020*/  ULDC.64 UR6, c[0x0][0x208] ;  /* 0x0000820000067ab9 */ /* 0x000fe40000000a00 */
[----:B0-----:R-:W2:Y:S02]  /*0030*/  LDG.E.STRONG.SYS R2, desc[UR6][R2.64] ;  /* 0x0000000602027981 */ /* 0x001ea4000c1f5900 */
[----:B--2---:R-:W-:-:S13]  /*0040*/  ISETP.NE.AND P0, PT, R2, RZ, PT ;  /* 0x000000ff0200720c */ /* 0x004fda0003f05270 */
[----:B------:R-:W-:Y:S05]  /*0050*/  @P0 EXIT ;  /* 0x000000000000094d */ /* 0x000fea0003800000 */
[----:B------:R-:W0:Y:S02]  /*0060*/  S2R R0, SR_CTAID.X ;  /* 0x0000000000007919 */ /* 0x000e240000002500 */
[----:B0-----:R-:W-:-:S13]  /*0070*/  ISETP.NE.AND P0, PT, R0, RZ, PT ;  /* 0x000000ff0000720c */ /* 0x001fda0003f05270 */
[----:B------:R-:W-:Y:S05]  /*0080*/  @P0 BRA `(.L_x_51) ;  /* 0x0000000000d80947 */ /* 0x000fea0003800000 */
[----:B------:R-:W0:Y:S01]  /*0090*/  S2R R2, SR_TID.X ;  /* 0x0000000000027919 */ /* 0x000e220000002100 */
[----:B------:R-:W-:Y:S01]  /*00a0*/  HFMA2.MMA R3, -RZ, RZ, 0, 0 ;  /* 0x00000000ff037435 */ /* 0x000fe200000001ff */
[----:B0-----:R-:W-:-:S13]  /*00b0*/  ISETP.GT.U32.AND P0, PT, R2, 0x13f, PT ;  /* 0x0000013f0200780c */ /* 0x001fda0003f04070 */
[----:B------:R-:W0:Y:S02]  /*00c0*/  @!P0 LDC.64 R4, c[0x0][0x210] ;  /* 0x00008400ff048b82 */ /* 0x000e240000000a00 */
[----:B0-----:R-:W-:-:S05]  /*00d0*/  @!P0 IMAD.WIDE.U32 R4, R2, 0x4, R4 ;  /* 0x0000000402048825 */ /* 0x001fca00078e0004 */
[----:B------:R-:W2:Y:S01]  /*00e0*/  @!P0 LDG.E R3, desc[UR6][R4.64] ;  /* 0x0000000604038981 */ /* 0x000ea2000c1e1900 */
[----:B------:R-:W-:Y:S01]  /*00f0*/  ULDC UR8, c[0x0][0x0] ;  /* 0x0000000000087ab9 */ /* 0x000fe20000000800 */
[----:B------:R-:W0:Y:S01]  /*0100*/  LDC R7, c[0x0][0x4] ;  /* 0x00000100ff077b82 */ /* 0x000e220000000800 */
[----:B------:R-:W-:Y:S01]  /*0110*/  UMOV UR4, 0x400 ;  /* 0x0000040000047882 */ /* 0x000fe20000000000 */
[----:B------:R-:W1:Y:S06]  /*0120*/  S2R R9, SR_TID.Y ;  /* 0x0000000000097919 */ /* 0x000e6c0000002200 */
[----:B------:R-:W3:Y:S01]  /*0130*/  S2UR UR5, SR_CgaCtaId ;  /* 0x00000000000579c3 */ /* 0x000ee20000008800 */
[----:B0-----:R-:W-:-:S05]  /*0140*/  IMAD R7, R7, UR8, RZ ;  /* 0x0000000807077c24 */ /* 0x001fca000f8e02ff */
[C---:B------:R-:W-:Y:S02]  /*0150*/  ISETP.GE.AND P0, PT, R7.reuse, 0x40, PT ;  /* 0x000000400700780c */ /* 0x040fe40003f06270 */
[----:B------:R-:W-:Y:S01]  /*0160*/  ISETP.GE.AND P2, PT, R7, 0x80, PT ;  /* 0x000000800700780c */ /* 0x000fe20003f46270 */
[----:B---3--:R-:W-:Y:S01]  /*0170*/  ULEA UR4, UR5, UR4, 0x18 ;  /* 0x0000000405047291 */ /* 0x008fe2000f8ec03f */
[----:B-1----:R-:W-:-:S05]  /*0180*/  IMAD R6, R9, UR8, R2 ;  /* 0x0000000809067c24 */ /* 0x002fca000f8e0202 */
[C---:B------:R-:W-:Y:S02]  /*0190*/  LEA R8, R6.reuse, UR4, 0x2 ;  /* 0x0000000406087c11 */ /* 0x040fe4000f8e10ff */
[----:B------:R-:W-:-:S03]  /*01a0*/  ISETP.GT.AND P1, PT, R6, 0x1f, PT ;  /* 0x0000001f0600780c */ /* 0x000fc60003f24270 */
[----:B--2---:R0:W-:Y:S01]  /*01b0*/  @P0 STS [R8], R3 ;  /* 0x0000000308000388 */ /* 0x0041e20000000800 */
[----:B------:R-:W-:Y:S06]  /*01c0*/  @P0 BAR.SYNC.DEFER_BLOCKING 0x0 ;  /* 0x0000000000000b1d */ /* 0x000fec0000010000 */
[----:B------:R-:W-:Y:S05]  /*01d0*/  @!P2 BRA `(.L_x_52) ;  /* 0x00000000002ca947 */ /* 0x000fea0003800000 */
.L_x_53:
[----:B------:R-:W-:-:S04]  /*01e0*/  SHF.R.S32.HI R11, RZ, 0x1, R7 ;  /* 0x00000001ff0b7819 */ /* 0x000fc80000011407 */
[----:B------:R-:W-:-:S13]  /*01f0*/  ISETP.GE.AND P2, PT, R6, R11, PT ;  /* 0x0000000b0600720c */ /* 0x000fda0003f46270 */
[----:B------:R-:W-:Y:S01]  /*0200*/  @!P2 IMAD R5, R11, 0x4, R8 ;  /* 0x000000040b05a824 */ /* 0x000fe200078e0208 */
[----:B------:R-:W-:Y:S05]  /*0210*/  @!P2 LDS R4, [R8] ;  /* 0x000000000804a984 */ /* 0x000fea0000000800 */
[----:B------:R-:W1:Y:S02]  /*0220*/  @!P2 LDS R5, [R5] ;  /* 0x000000000505a984 */ /* 0x000e640000000800 */
[----:B-1----:R-:W-:-:S05]  /*0230*/  @!P2 FADD.FTZ R9, R4, R5 ;  /* 0x000000050409a221 */ /* 0x002fca0000010000 */
[----:B------:R1:W-:Y:S01]  /*0240*/  @!P2 STS [R8], R9 ;  /* 0x000000090800a388 */ /* 0x0003e20000000800 */
[----:B------:R-:W-:Y:S01]  /*0250*/  BAR.SYNC.DEFER_BLOCKING 0x0 ;  /* 0x0000000000007b1d */ /* 0x000fe20000010000 */
[----:B------:R-:W-:Y:S02]  /*0260*/  ISETP.GT.AND P2, PT, R7, 0xff, PT ;  /* 0x000000ff0700780c */ /* 0x000fe40003f44270 */
[----:B------:R-:W-:-:S11]  /*0270*/  MOV R7, R11 ;  /* 0x0000000b00077202 */ /* 0x000fd60000000f00 */
[----:B-1----:R-:W-:Y:S05]  /*0280*/  @P2 BRA `(.L_x_53) ;  /* 0xfffffffc00d42947 */ /* 0x002fea000383ffff */
.L_x_52:
        /* <DEDUP_REMOVED lines=15> */
.L_x_68:
[----:B-1----:R-:W-:-:S07]  /*0380*/  FADD.FTZ R5, R7, R8 ;  /* 0x0000000807057221 */ /* 0x002fce0000010000 */
.L_x_54:
[----:B------:R-:W-:Y:S01]  /*0390*/  ISETP.NE.AND P0, PT, R2, RZ, PT ;  /* 0x000000ff0200720c */ /* 0x000fe20003f05270 */
[----:B------:R-:W-:Y:S05]  /*03a0*/  WARPSYNC.ALL ;  /* 0x0000000000007948 */ /* 0x000fea0003800000 */
[----:B------:R-:W-:Y:S08]  /*03b0*/  BAR.SYNC.DEFER_BLOCKING 0x0 ;  /* 0x0000000000007b1d */ /* 0x000ff00000010000 */
[----:B0-----:R-:W0:Y:S01]  /*03c0*/  @!P0 LDC.64 R2, c[0x0][0x220] ;  /* 0x00008800ff028b82 */ /* 0x001e220000000a00 */
[----:B------:R-:W0:Y:S02]  /*03d0*/  @!P0 MUFU.SQRT R5, R5 ;  /* 0x0000000500058308 */ /* 0x000e240000002000 */
[----:B0-----:R0:W-:Y:S02]  /*03e0*/  @!P0 STG.E desc[UR6][R2.64], R5 ;  /* 0x0000000502008986 */ /* 0x0011e4000c101906 */
.L_x_51:
[----:B------:R-:W-:Y:S02]  /*03f0*/  ULDC.U8 UR4, c[0x0][0x230] ;  /* 0x00008c0000047ab9 */ /* 0x000fe40000000000 */
[----:B------:R-:W-:-:S06]  /*0400*/  UPRMT UR4, UR4, 0x8880, URZ ;  /* 0x0000888004047896 */ /* 0x000fcc000800003f */
[----:B------:R-:W-:-:S13]  /*0410*/  ISETP.NE.AND P0, PT, RZ, UR4, PT ;  /* 0x00000004ff007c0c */ /* 0x000fda000bf05270 */
[----:B------:R-:W-:Y:S05]  /*0420*/  @!P0 EXIT ;  /* 0x000000000000894d */ /* 0x000fea0003800000 */
[----:B0-----:R-:W0:Y:S01]  /*0430*/  S2R R2, SR_TID.X ;  /* 0x0000000000027919 */ /* 0x001e220000002100 */
[----:B------:R-:W-:Y:S01]  /*0440*/  ULDC UR4, c[0x0][0x234] ;  /* 0x00008d0000047ab9 */ /* 0x000fe20000000800 */
[----:B------:R-:W-:Y:S01]  /*0450*/  ULDC.64 UR8, c[0x0][0x218] ;  /* 0x0000860000087ab9 */ /* 0x000fe20000000a00 */
[----:B------:R-:W-:Y:S01]  /*0460*/  BSSY B0, `(.L_x_56) ;  /* 0x0000012000007945 */ /* 0x000fe20003800000 */
[----:B------:R-:W1:Y:S01]  /*0470*/  S2R R9, SR_TID.Y ;  /* 0x0000000000097919 */ /* 0x000e620000002200 */
[----:B0-----:R-:W-:-:S13]  /*0480*/  ISETP.GE.AND P0, PT, R2, UR4, PT ;  /* 0x0000000402007c0c */ /* 0x001fda000bf06270 */
[----:B------:R-:W-:Y:S01]  /*0490*/  @P0 IMAD.MOV.U32 R6, RZ, RZ, RZ ;  /* 0x000000ffff060224 */ /* 0x000fe200078e00ff */
[----:B-1----:R-:W-:Y:S06]  /*04a0*/  @P0 BRA `(.L_x_57) ;  /* 0x0000000000340947 */ /* 0x002fec0003800000 */
[----:B------:R-:W0:Y:S01]  /*04b0*/  LDC R7, c[0x0][RZ] ;  /* 0x00000000ff077b82 */ /* 0x000e220000000800 */
[----:B------:R-:W-:Y:S01]  /*04c0*/  HFMA2.MMA R6, -RZ, RZ, 0, 0 ;  /* 0x00000000ff067435 */ /* 0x000fe200000001ff */
[----:B------:R-:W-:Y:S02]  /*04d0*/  IMAD R3, R0, UR4, RZ ;  /* 0x0000000400037c24 */ /* 0x000fe4000f8e02ff */
[----:B------:R-:W-:-:S08]  /*04e0*/  IMAD.MOV.U32 R8, RZ, RZ, R2 ;  /* 0x000000ffff087224 */ /* 0x000fd000078e0002 */
.L_x_58:
[----:B------:R-:W-:-:S04]  /*04f0*/  IADD3 R5, P0, R3, R8, RZ ;  /* 0x0000000803057210 */ /* 0x000fc80007f1e0ff */
[----:B------:R-:W-:Y:S02]  /*0500*/  LEA.HI.X.SX32 R10, R8, RZ, 0x1, P0 ;  /* 0x000000ff080a7211 */ /* 0x000fe400000f0eff */
[----:B------:R-:W-:-:S04]  /*0510*/  LEA R4, P0, R5, UR8, 0x2 ;  /* 0x0000000805047c11 */ /* 0x000fc8000f8010ff */
[----:B------:R-:W-:-:S06]  /*0520*/  LEA.HI.X R5, R5, UR9, R10, 0x2, P0 ;  /* 0x0000000905057c11 */ /* 0x000fcc00080f140a */
[----:B------:R-:W2:Y:S01]  /*0530*/  LDG.E R5, desc[UR6][R4.64] ;  /* 0x0000000604057981 */ /* 0x000ea2000c1e1900 */
[----:B0-----:R-:W-:-:S04]  /*0540*/  IADD3 R8, R7, R8, RZ ;  /* 0x0000000807087210 */ /* 0x001fc80007ffe0ff */
[----:B------:R-:W-:Y:S01]  /*0550*/  ISETP.GE.AND P0, PT, R8, UR4, PT ;  /* 0x0000000408007c0c */ /* 0x000fe2000bf06270 */
[----:B--2---:R-:W-:-:S12]  /*0560*/  FADD.FTZ R6, R5, R6 ;  /* 0x0000000605067221 */ /* 0x004fd80000010000 */
[----:B------:R-:W-:Y:S05]  /*0570*/  @!P0 BRA `(.L_x_58) ;  /* 0xfffffffc00dc8947 */ /* 0x000fea000383ffff */
.L_x_57:
[----:B------:R-:W-:Y:S05]  /*0580*/  BSYNC B0 ;  /* 0x0000000000007941 */ /* 0x000fea0003800000 */
.L_x_56:
[----:B------:R-:W-:Y:S01]  /*0590*/  ULDC UR8, c[0x0][0x0] ;  /* 0x0000000000087ab9 */ /* 0x000fe20000000800 */
[----:B------:R-:W0:Y:S01]  /*05a0*/  LDC R4, c[0x0][0x4] ;  /* 0x00000100ff047b82 */ /* 0x000e220000000800 */
[----:B------:R-:W-:Y:S01]  /*05b0*/  UMOV UR4, 0x400 ;  /* 0x0000040000047882 */ /* 0x000fe20000000000 */
[----:B------:R-:W-:-:S05]  /*05c0*/  IMAD R3, R9, UR8, R2 ;  /* 0x0000000809037c24 */ /* 0x000fca000f8e0202 */
[----:B------:R-:W-:Y:S01]  /*05d0*/  ISETP.GT.AND P1, PT, R3, 0x1f, PT ;  /* 0x0000001f0300780c */ /* 0x000fe20003f24270 */
[----:B------:R-:W1:Y:S01]  /*05e0*/  S2UR UR5, SR_CgaCtaId ;  /* 0x00000000000579c3 */ /* 0x000e620000008800 */
[----:B0-----:R-:W-:-:S05]  /*05f0*/  IMAD R4, R4, UR8, RZ ;  /* 0x0000000804047c24 */ /* 0x001fca000f8e02ff */
[C---:B------:R-:W-:Y:S02]  /*0600*/  ISETP.GE.AND P0, PT, R4.reuse, 0x40, PT ;  /* 0x000000400400780c */ /* 0x040fe40003f06270 */
[----:B------:R-:W-:Y:S01]  /*0610*/  ISETP.GE.AND P2, PT, R4, 0x80, PT ;  /* 0x000000800400780c */ /* 0x000fe20003f46270 */
[----:B-1----:R-:W-:-:S06]  /*0620*/  ULEA UR4, UR5, UR4, 0x18 ;  /* 0x0000000405047291 */ /* 0x002fcc000f8ec03f */
[----:B------:R-:W-:-:S05]  /*0630*/  LEA R5, R3, UR4, 0x2 ;  /* 0x0000000403057c11 */ /* 0x000fca000f8e10ff */
[----:B------:R0:W-:Y:S01]  /*0640*/  @P0 STS [R5], R6 ;  /* 0x0000000605000388 */ /* 0x0001e20000000800 */
[----:B------:R-:W-:Y:S06]  /*0650*/  @P0 BAR.SYNC.DEFER_BLOCKING 0x0 ;  /* 0x0000000000000b1d */ /* 0x000fec0000010000 */
[----:B------:R-:W-:Y:S05]  /*0660*/  @!P2 BRA `(.L_x_59) ;  /* 0x00000000002ca947 */ /* 0x000fea0003800000 */
.L_x_60:
        /* <DEDUP_REMOVED lines=11> */
.L_x_59:
        /* <DEDUP_REMOVED lines=15> */
.L_x_74:
[----:B-1----:R-:W-:-:S07]  /*0810*/  FADD.FTZ R5, R8, R7 ;  /* 0x0000000708057221 */ /* 0x002fce0000010000 */
.L_x_61:
[----:B------:R-:W-:Y:S05]  /*0820*/  WARPSYNC.ALL ;  /* 0x0000000000007948 */ /* 0x000fea0003800000 */
[----:B------:R-:W-:Y:S01]  /*0830*/  BAR.SYNC.DEFER_BLOCKING 0x0 ;  /* 0x0000000000007b1d */ /* 0x000fe20000010000 */
[----:B------:R-:W-:-:S13]  /*0840*/  ISETP.NE.AND P0, PT, R2, RZ, PT ;  /* 0x000000ff0200720c */ /* 0x000fda0003f05270 */
[----:B------:R-:W-:Y:S05]  /*0850*/  @P0 EXIT ;  /* 0x000000000000094d */ /* 0x000fea0003800000 */
[----:B------:R-:W1:Y:S01]  /*0860*/  LDC.64 R2, c[0x0][0x228] ;  /* 0x00008a00ff027b82 */ /* 0x000e620000000a00 */
[----:B0-----:R-:W0:Y:S01]  /*0870*/  MUFU.SQRT R5, R5 ;  /* 0x0000000500057308 */ /* 0x001e220000002000 */
[----:B-1----:R-:W-:-:S05]  /*0880*/  IMAD.WIDE.U32 R2, R0, 0x4, R2 ;  /* 0x0000000400027825 */ /* 0x002fca00078e0002 */
[----:B0-----:R-:W-:Y:S01]  /*0890*/  STG.E desc[UR6][R2.64], R5 ;  /* 0x0000000502007986 */ /* 0x001fe2000c101906 */
[----:B------:R-:W-:Y:S05]  /*08a0*/  EXIT ;  /* 0x000000000000794d */ /* 0x000fea0003800000 */
.L_x_55:
[----:B------:R-:W-:Y:S01]  /*08b0*/  HFMA2.MMA R11, -RZ, RZ, 0, 9.5367431640625e-07 ;  /* 0x00000010ff0b7435 */ /* 0x000fe200000001ff */
[----:B------:R-:W-:Y:S01]  /*08c0*/  IMAD.MOV.U32 R12, RZ, RZ, R3 ;  /* 0x000000ffff0c7224 */ /* 0x000fe200078e0003 */
[----:B------:R-:W-:Y:S01]  /*08d0*/  MOV R9, 0xffffffff ;  /* 0xffffffff00097802 */ /* 0x000fe20000000f00 */
[----:B------:R-:W-:-:S08]  /*08e0*/  IMAD.MOV.U32 R14, RZ, RZ, 0x1f ;  /* 0x0000001fff0e7424 */ /* 0x000fd000078e00ff */
[----:B------:R-:W-:Y:S05]  /*08f0*/  WARPSYNC.COLLECTIVE R9, `(.L_x_63) ;  /* 0x0000000009087348 */ /* 0x000fea0003c00000 */
[----:B------:R0:W1:Y:S02]  /*0900*/  SHFL.DOWN P0, R10, R12, R11, R14 ;  /* 0x0800000b0c0a7389 */ /* 0x000064000000000e */
[----:B01----:R-:W-:Y:S01]  /*0910*/  ENDCOLLECTIVE ;  /* 0x000000000000791b */ /* 0x003fe20003800000 */
.L_x_63:
[----:B------:R-:W-:Y:S02]  /*0920*/  IMAD.MOV.U32 R11, RZ, RZ, 0x8 ;  /* 0x00000008ff0b7424 */ /* 0x000fe400078e00ff */
[----:B------:R-:W-:-:S04]  /*0930*/  IMAD.MOV.U32 R4, RZ, RZ, R10 ;  /* 0x000000ffff047224 */ /* 0x000fc800078e000a */
[----:B------:R-:W-:-:S05]  /*0940*/  FADD.FTZ R4, R4, R3 ;  /* 0x0000000304047221 */ /* 0x000fca0000010000 */
[----:B------:R-:W-:-:S07]  /*0950*/  MOV R12, R4 ;  /* 0x00000004000c7202 */ /* 0x000fce0000000f00 */
[----:B------:R-:W-:Y:S05]  /*0960*/  WARPSYNC.COLLECTIVE R9, `(.L_x_64) ;  /* 0x0000000009087348 */ /* 0x000fea0003c00000 */
[----:B------:R0:W1:Y:S02]  /*0970*/  SHFL.DOWN P0, R10, R12, R11, R14 ;  /* 0x0800000b0c0a7389 */ /* 0x000064000000000e */
[----:B01----:R-:W-:Y:S01]  /*0980*/  ENDCOLLECTIVE ;  /* 0x000000000000791b */ /* 0x003fe20003800000 */
.L_x_64:
[----:B------:R-:W-:Y:S01]  /*0990*/  HFMA2.MMA R11, -RZ, RZ, 0, 2.384185791015625e-07 ;  /* 0x00000004ff0b7435 */ /* 0x000fe200000001ff */
[----:B------:R-:W-:-:S05]  /*09a0*/  MOV R5, R10 ;  /* 0x0000000a00057202 */ /* 0x000fca0000000f00 */
[----:B------:R-:W-:-:S04]  /*09b0*/  FADD.FTZ R5, R4, R5 ;  /* 0x0000000504057221 */ /* 0x000fc80000010000 */
[----:B------:R-:W-:-:S07]  /*09c0*/  IMAD.MOV.U32 R12, RZ, RZ, R5 ;  /* 0x000000ffff0c7224 */ /* 0x000fce00078e0005 */
[----:B------:R-:W-:Y:S05]  /*09d0*/  WARPSYNC.COLLECTIVE R9, `(.L_x_65) ;  /* 0x0000000009087348 */ /* 0x000fea0003c00000 */
[----:B------:R0:W1:Y:S02]  /*09e0*/  SHFL.DOWN P0, R10, R12, R11, R14 ;  /* 0x0800000b0c0a7389 */ /* 0x000064000000000e */
[----:B01----:R-:W-:Y:S01]  /*09f0*/  ENDCOLLECTIVE ;  /* 0x000000000000791b */ /* 0x003fe20003800000 */
.L_x_65:
[----:B------:R-:W-:Y:S02]  /*0a00*/  IMAD.MOV.U32 R11, RZ, RZ, 0x2 ;  /* 0x00000002ff0b7424 */ /* 0x000fe400078e00ff */
[----:B------:R-:W-:-:S04]  /*0a10*/  IMAD.MOV.U32 R6, RZ, RZ, R10 ;  /* 0x000000ffff067224 */ /* 0x000fc800078e000a */
[----:B------:R-:W-:-:S05]  /*0a20*/  FADD.FTZ R6, R5, R6 ;  /* 0x0000000605067221 */ /* 0x000fca0000010000 */
[----:B------:R-:W-:-:S07]  /*0a30*/  MOV R12, R6 ;  /* 0x00000006000c7202 */ /* 0x000fce0000000f00 */
[----:B------:R-:W-:Y:S05]  /*0a40*/  WARPSYNC.COLLECTIVE R9, `(.L_x_66) ;  /* 0x0000000009087348 */ /* 0x000fea0003c00000 */
[----:B------:R0:W1:Y:S02]  /*0a50*/  SHFL.DOWN P0, R10, R12, R11, R14 ;  /* 0x0800000b0c0a7389 */ /* 0x000064000000000e */
[----:B01----:R-:W-:Y:S01]  /*0a60*/  ENDCOLLECTIVE ;  /* 0x000000000000791b */ /* 0x003fe20003800000 */
.L_x_66:
[----:B------:R-:W-:Y:S01]  /*0a70*/  HFMA2.MMA R11, -RZ, RZ, 0, 5.9604644775390625e-08 ;  /* 0x00000001ff0b7435 */ /* 0x000fe200000001ff */
[----:B------:R-:W-:-:S05]  /*0a80*/  MOV R7, R10 ;  /* 0x0000000a00077202 */ /* 0x000fca0000000f00 */
[----:B------:R-:W-:-:S04]  /*0a90*/  FADD.FTZ R7, R6, R7 ;  /* 0x0000000706077221 */ /* 0x000fc80000010000 */
[----:B------:R-:W-:-:S07]  /*0aa0*/  IMAD.MOV.U32 R12, RZ, RZ, R7 ;  /* 0x000000ffff0c7224 */ /* 0x000fce00078e0007 */
[----:B------:R-:W-:Y:S05]  /*0ab0*/  WARPSYNC.COLLECTIVE R9, `(.L_x_67) ;  /* 0x0000000009087348 */ /* 0x000fea0003c00000 */
[----:B------:R0:W1:Y:S02]  /*0ac0*/  SHFL.DOWN P0, R10, R12, R11, R14 ;  /* 0x0800000b0c0a7389 */ /* 0x000064000000000e */
[----:B01----:R-:W-:Y:S01]  /*0ad0*/  ENDCOLLECTIVE ;  /* 0x000000000000791b */ /* 0x003fe20003800000 */
.L_x_67:
[----:B------:R-:W-:Y:S01]  /*0ae0*/  IMAD.MOV.U32 R8, RZ, RZ, R10 ;  /* 0x000000ffff087224 */ /* 0x000fe200078e000a */
[----:B------:R-:W-:Y:S06]  /*0af0*/  BRA `(.L_x_68) ;  /* 0xfffffff800207947 */ /* 0x000fec000383ffff */
.L_x_62:
[----:B------:R-:W-:Y:S01]  /*0b00*/  HFMA2.MMA R14, -RZ, RZ, 0, 1.847743988037109375e-06 ;  /* 0x0000001fff0e7435 */ /* 0x000fe200000001ff */
[----:B------:R-:W-:Y:S01]  /*0b10*/  MOV R12, R6 ;  /* 0x00000006000c7202 */ /* 0x000fe20000000f00 */
[----:B------:R-:W-:Y:S02]  /*0b20*/  IMAD.MOV.U32 R11, RZ, RZ, 0x10 ;  /* 0x00000010ff0b7424 */ /* 0x000fe400078e00ff */
[----:B------:R-:W-:-:S07]  /*0b30*/  IMAD.MOV.U32 R9, RZ, RZ, -0x1 ;  /* 0xffffffffff097424 */ /* 0x000fce00078e00ff */
[----:B------:R-:W-:Y:S05]  /*0b40*/  WARPSYNC.COLLECTIVE R9, `(.L_x_69) ;  /* 0x0000000009087348 */ /* 0x000fea0003c00000 */
[----:B------:R0:W1:Y:S02]  /*0b50*/  SHFL.DOWN P0, R10, R12, R11, R14 ;  /* 0x0800000b0c0a7389 */ /* 0x000064000000000e */
[----:B01----:R-:W-:Y:S01]  /*0b60*/  ENDCOLLECTIVE ;  /* 0x000000000000791b */ /* 0x003fe20003800000 */
.L_x_69:
[----:B------:R-:W-:Y:S01]  /*0b70*/  HFMA2.MMA R11, -RZ, RZ, 0, 4.76837158203125e-07 ;  /* 0x00000008ff0b7435 */ /* 0x000fe200000001ff */
[----:B------:R-:W-:-:S05]  /*0b80*/  MOV R3, R10 ;  /* 0x0000000a00037202 */ /* 0x000fca0000000f00 */
[----:B------:R-:W-:-:S04]  /*0b90*/  FADD.FTZ R3, R3, R6 ;  /* 0x0000000603037221 */ /* 0x000fc80000010000 */
[----:B------:R-:W-:-:S07]  /*0ba0*/  IMAD.MOV.U32 R12, RZ, RZ, R3 ;  /* 0x000000ffff0c7224 */ /* 0x000fce00078e0003 */
[----:B------:R-:W-:Y:S05]  /*0bb0*/  WARPSYNC.COLLECTIVE R9, `(.L_x_70) ;  /* 0x0000000009087348 */ /* 0x000fea0003c00000 */
[----:B------:R0:W1:Y:S02]  /*0bc0*/  SHFL.DOWN P0, R10, R12, R11, R14 ;  /* 0x0800000b0c0a7389 */ /* 0x000064000000000e */
[----:B01----:R-:W-:Y:S01]  /*0bd0*/  ENDCOLLECTIVE ;  /* 0x000000000000791b */ /* 0x003fe20003800000 */
.L_x_70:
[----:B------:R-:W-:Y:S01]  /*0be0*/  HFMA2.MMA R11, -RZ, RZ, 0, 2.384185791015625e-07 ;  /* 0x00000004ff0b7435 */ /* 0x000fe200000001ff */
[----:B------:R-:W-:-:S05]  /*0bf0*/  MOV R4, R10 ;  /* 0x0000000a00047202 */ /* 0x000fca0000000f00 */
[----:B------:R-:W-:-:S04]  /*0c00*/  FADD.FTZ R4, R3, R4 ;  /* 0x0000000403047221 */ /* 0x000fc80000010000 */
[----:B------:R-:W-:-:S07]  /*0c10*/  IMAD.MOV.U32 R12, RZ, RZ, R4 ;  /* 0x000000ffff0c7224 */ /* 0x000fce00078e0004 */
[----:B------:R-:W-:Y:S05]  /*0c20*/  WARPSYNC.COLLECTIVE R9, `(.L_x_71) ;  /* 0x0000000009087348 */ /* 0x000fea0003c00000 */
[----:B------:R0:W1:Y:S02]  /*0c30*/  SHFL.DOWN P0, R10, R12, R11, R14 ;  /* 0x0800000b0c0a7389 */ /* 0x000064000000000e */
[----:B01----:R-:W-:Y:S01]  /*0c40*/  ENDCOLLECTIVE ;  /* 0x000000000000791b */ /* 0x003fe20003800000 */
.L_x_71:
[----:B------:R-:W-:Y:S01]  /*0c50*/  HFMA2.MMA R11, -RZ, RZ, 0, 1.1920928955078125e-07 ;  /* 0x00000002ff0b7435 */ /* 0x000fe200000001ff */
[----:B------:R-:W-:-:S05]  /*0c60*/  MOV R5, R10 ;  /* 0x0000000a00057202 */ /* 0x000fca0000000f00 */
[----:B------:R-:W-:-:S04]  /*0c70*/  FADD.FTZ R5, R4, R5 ;  /* 0x0000000504057221 */ /* 0x000fc80000010000 */
[----:B------:R-:W-:-:S07]  /*0c80*/  IMAD.MOV.U32 R12, RZ, RZ, R5 ;  /* 0x000000ffff0c7224 */ /* 0x000fce00078e0005 */
[----:B------:R-:W-:Y:S05]  /*0c90*/  WARPSYNC.COLLECTIVE R9, `(.L_x_72) ;  /* 0x0000000009087348 */ /* 0x000fea0003c00000 */
[----:B------:R0:W1:Y:S02]  /*0ca0*/  SHFL.DOWN P0, R10, R12, R11, R14 ;  /* 0x0800000b0c0a7389 */ /* 0x000064000000000e */
[----:B01----:R-:W-:Y:S01]  /*0cb0*/  ENDCOLLECTIVE ;  /* 0x000000000000791b */ /* 0x003fe20003800000 */
.L_x_72:
[----:B------:R-:W-:Y:S01]  /*0cc0*/  HFMA2.MMA R11, -RZ, RZ, 0, 5.9604644775390625e-08 ;  /* 0x00000001ff0b7435 */ /* 0x000fe200000001ff */
[----:B------:R-:W-:-:S05]  /*0cd0*/  MOV R8, R10 ;  /* 0x0000000a00087202 */ /* 0x000fca0000000f00 */
[----:B------:R-:W-:-:S04]  /*0ce0*/  FADD.FTZ R8, R5, R8 ;  /* 0x0000000805087221 */ /* 0x000fc80000010000 */
[----:B------:R-:W-:-:S07]  /*0cf0*/  IMAD.MOV.U32 R12, RZ, RZ, R8 ;  /* 0x000000ffff0c7224 */ /* 0x000fce00078e0008 */
[----:B------:R-:W-:Y:S05]  /*0d00*/  WARPSYNC.COLLECTIVE R9, `(.L_x_73) ;  /* 0x0000000009087348 */ /* 0x000fea0003c00000 */
[----:B------:R0:W1:Y:S02]  /*0d10*/  SHFL.DOWN P0, R10, R12, R11, R14 ;  /* 0x0800000b0c0a7389 */ /* 0x000064000000000e */
[----:B01----:R-:W-:Y:S01]  /*0d20*/  ENDCOLLECTIVE ;  /* 0x000000000000791b */ /* 0x003fe20003800000 */
.L_x_73:
[----:B------:R-:W-:Y:S01]  /*0d30*/  MOV R7, R10 ;  /* 0x0000000a00077202 */ /* 0x000fe20000000f00 */
[----:B------:R-:W-:Y:S06]  /*0d40*/  BRA `(.L_x_74) ;  /* 0xfffffff800b07947 */ /* 0x000fec000383ffff */
.L_x_75:
        /* <DEDUP_REMOVED lines=11> */
.L_x_79:


//--------------------- .nv.shared._Z25multi_tensor_apply_kernelI18TensorListMetadataILi1EE13L2NormFunctorIN3c108BFloat16EEJPfS6_biEEvlPViT_T0_DpT1_ --------------------------
	.section	.nv.shared._Z25multi_tensor_apply_kernelI18TensorListMetadataILi1EE13L2NormFunctorIN3c108BFloat16EEJPfS6_biEEvlPViT_T0_DpT1_,"aw",@nobits
	.sectionflags	@""
	.align	4
.nv.shared._Z25multi_tensor_apply_kernelI18TensorListMetadataILi1EE13L2NormFunctorIN3c108BFloat16EEJPfS6_biEEvlPViT_T0_DpT1_:
	.zero		3072


//--------------------- .nv.shared.reserved.0     --------------------------
	.section	.nv.shared.reserved.0,"aw",@nobits
	.weak		__nv_reservedSMEM_offset_0_alias
	.size		__nv_reservedSMEM_offset_0_alias, 0, 0
	.other		__nv_reservedSMEM_offset_0_alias,@"STO_CUDA_RESERVED_SHARED STV_DEFAULT"
__nv_reservedSMEM_offset_0_alias:
	.zero		0


//--------------------- .nv.global                --------------------------
	.section	.nv.global,"aw",@nobits
.nv.global:
	.type		_ZN63_INTERNAL_00ea2460_32_multi_tensor_l2norm_kernel_mp_cu_25e125704cuda3std3__48in_placeE,@object
	.size		_ZN63_INTERNAL_00ea2460_32_multi_tensor_l2norm_kernel_mp_cu_25e125704cuda3std3__48in_placeE,(_ZN63_INTERNAL_00ea2460_32_multi_tensor_l2norm_kernel_mp_cu_25e125704cuda3std6ranges3__45__cpo8distanceE - _ZN63_INTERNAL_00ea2460_32_multi_tensor_l2norm_kernel_mp_cu_25e125704cuda3std3__48in_placeE)
_ZN63_INTERNAL_00ea2460_32_multi_tensor_l2norm_kernel_mp_cu_25e125704cuda3std3__48in_placeE:
	.zero		1
	.type		_ZN63_INTERNAL_00ea2460_32_multi_tensor_l2norm_kernel_mp_cu_25e125704cuda3std6ranges3__45__cpo8distanceE,@object
	.size		_ZN63_INTERNAL_00ea2460_32_multi_tensor_l2norm_kernel_mp_cu_25e125704cuda3std6ranges3__45__cpo8distanceE,(_ZN63_INTERNAL_00ea2460_32_multi_tensor_l2norm_kernel_mp_cu_25e125704cuda3std3__45__cpo6cbeginE - _ZN63_INTERNAL_00ea2460_32_multi_tensor_l2norm_kernel_mp_cu_25e125704cuda3std6ranges3__45__cpo8distanceE)
_ZN63_INTERNAL_00ea2460_32_multi_tensor_l2norm_kernel_mp_cu_25e125704cuda3std6ranges3__45__cpo8distanceE:
	.zero		1
	.type		_ZN63_INTERNAL_00ea2460_32_multi_tensor_l2norm_kernel_mp_cu_25e125704cuda3std3__45__cpo6cbeginE,@object
	.size		_ZN63_INTERNAL_00ea2460_32_multi_tensor_l2norm_kernel_mp_cu_25e125704cuda3std3__45__cpo6cbeginE,(_ZN63_INTERNAL_00ea2460_32_multi_tensor_l2norm_kernel_mp_cu_25e125704cuda3std6ranges3__45__cpo7advanceE - _ZN63_INTERNAL_00ea2460_32_multi_tensor_l2norm_kernel_mp_cu_25e125704cuda3std3__45__cpo6cbeginE)
_ZN63_INTERNAL_00ea2460_32_multi_tensor_l2norm_kernel_mp_cu_25e125704cuda3std3__45__cpo6cbeginE:
	.zero		1
	.type		_ZN63_INTERNAL_00ea2460_32_multi_tensor_l2norm_kernel_mp_cu_25e125704cuda3std6ranges3__45__cpo7advanceE,@object
	.size		_ZN63_INTERNAL_00ea2460_32_multi_tensor_l2norm_kernel_mp_cu_25e125704cuda3std6ranges3__45__cpo7advanceE,(_ZN63_INTERNAL_00ea2460_32_multi_tensor_l2norm_kernel_mp_cu_25e125704cuda3std3__45__cpo7crbeginE - _ZN63_INTERNAL_00ea2460_32_multi_tensor_l2norm_kernel_mp_cu_25e125704cuda3std6ranges3__45__cpo7advanceE)
_ZN63_INTERNAL_00ea2460_32_multi_tensor_l2norm_kernel_mp_cu_25e125704cuda3std6ranges3__45__cpo7advanceE:
	.zero		1
	.type		_ZN63_INTERNAL_00ea2460_32_multi_tensor_l2norm_kernel_mp_cu_25e125704cuda3std3__45__cpo7crbeginE,@object
	.size		_ZN63_INTERNAL_00ea2460_32_multi_tensor_l2norm_kernel_mp_cu_25e125704cuda3std3__45__cpo7crbeginE,(_ZN63_INTERNAL_00ea2460_32_multi_tensor_l2norm_kernel_mp_cu_25e125704cuda3std6ranges3__45__cpo4dataE - _ZN63_INTERNAL_00ea2460_32_multi_tensor_l2norm_kernel_mp_cu_25e125704cuda3std3__45__cpo7crbeginE)
_ZN63_INTERNAL_00ea2460_32_multi_tensor_l2norm_kernel_mp_cu_25e125704cuda3std3__45__cpo7crbeginE:
	.zero		1
	.type		_ZN63_INTERNAL_00ea2460_32_multi_tensor_l2norm_kernel_mp_cu_25e125704cuda3std6ranges3__45__cpo4dataE,@object
	.size		_ZN63_INTERNAL_00ea2460_32_multi_tensor_l2norm_kernel_mp_cu_25e125704cuda3std6ranges3__45__cpo4dataE,(_ZN63_INTERNAL_00ea2460_32_multi_tensor_l2norm_kernel_mp_cu_25e125704cuda3std6ranges3__45__cpo5beginE - _ZN63_INTERNAL_00ea2460_32_multi_tensor_l2norm_kernel_mp_cu_25e125704cuda3std6ranges3__45__cpo4dataE)
_ZN63_INTERNAL_00ea2460_32_multi_tensor_l2norm_kernel_mp_cu_25e125704cuda3std6ranges3__45__cpo4dataE:
	.zero		1
	.type		_ZN63_INTERNAL_00ea2460_32_multi_tensor_l2norm_kernel_mp_cu_25e125704cuda3std6ranges3__45__cpo5beginE,@object
	.size		_ZN63_INTERNAL_00ea2460_32_multi_tensor_l2norm_kernel_mp_cu_25e125704cuda3std6ranges3__45__cpo5beginE,(_ZN63_INTERNAL_00ea2460_32_multi_tensor_l2norm_kernel_mp_cu_25e125704cuda3std3__465_GLOBAL__N__00ea2460_32_multi_tensor_l2norm_kernel_mp_cu_25e125706ignoreE - _ZN63_INTERNAL_00ea2460_32_multi_tensor_l2norm_kernel_mp_cu_25e125704cuda3std6ranges3__45__cpo5beginE)
_ZN63_INTERNAL_00ea2460_32_multi_tensor_l2norm_kernel_mp_cu_25e125704cuda3std6ranges3__45__cpo5beginE:
	.zero		1
	.type		_ZN63_INTERNAL_00ea2460_32_multi_tensor_l2norm_kernel_mp_cu_25e125704cuda3std3__465_GLOBAL__N__00ea2460_32_multi_tensor_l2norm_kernel_mp_cu_25e125706ignoreE,@object
	.size		_ZN63_INTERNAL_00ea2460_32_multi_tensor_l2norm_kernel_mp_cu_25e125704cuda3std3__465_GLOBAL__N__00ea2460_32_multi_tensor_l2norm_kernel_mp_cu_25e125706ignoreE,(_ZN63_INTERNAL_00ea2460_32_multi_tensor_l2norm_kernel_mp_cu_25e125704cuda3std6ranges3__45__cpo4sizeE - _ZN63_INTERNAL_00ea2460_32_multi_tensor_l2norm_kernel_mp_cu_25e125704cuda3std3__465_GLOBAL__N__00ea2460_32_multi_tensor_l2norm_kernel_mp_cu_25e125706ignoreE)
_ZN63_INTERNAL_00ea2460_32_multi_tensor_l2norm_kernel_mp_cu_25e125704cuda3std3__465_GLOBAL__N__00ea2460_32_multi_tensor_l2norm_kernel_mp_cu_25e125706ignoreE:
	.zero		1
	.type		_ZN63_INTERNAL_00ea2460_32_multi_tensor_l2norm_kernel_mp_cu_25e125704cuda3std6ranges3__45__cpo4sizeE,@object
	.size		_ZN63_INTERNAL_00ea2460_32_multi_tensor_l2norm_kernel_mp_cu_25e125704cuda3std6ranges3__45__cpo4sizeE,(_ZN63_INTERNAL_00ea2460_32_multi_tensor_l2norm_kernel_mp_cu_25e125704cuda3std3__45__cpo5beginE - _ZN63_INTERNAL_00ea2460_32_multi_tensor_l2norm_kernel_mp_cu_25e125704cuda3std6ranges3__45__cpo4sizeE)
_ZN63_INTERNAL_00ea2460_32_multi_tensor_l2norm_kernel_mp_cu_25e125704cuda3std6ranges3__45__cpo4sizeE:
	.zero		1
	.type		_ZN63_INTERNAL_00ea2460_32_multi_tensor_l2norm_kernel_mp_cu_25e125704cuda3std3__45__cpo5beginE,@object
	.size		_ZN63_INTERNAL_00ea2460_32_multi_tensor_l2norm_kernel_mp_cu_25e125704cuda3std3__45__cpo5beginE,(_ZN63_INTERNAL_00ea2460_32_multi_tensor_l2norm_kernel_mp_cu_25e125704cuda3std6ranges3__45__cpo6cbeginE - _ZN63_INTERNAL_00ea2460_32_multi_tensor_l2norm_kernel_mp_cu_25e125704cuda3std3__45__cpo5beginE)
_ZN63_INTERNAL_00ea2460_32_multi_tensor_l2norm_kernel_mp_cu_25e125704cuda3std3__45__cpo5beginE:
	.zero		1
	.type		_ZN63_INTERNAL_00ea2460_32_multi_tensor_l2norm_kernel_mp_cu_25e125704cuda3std6ranges3__45__cpo6cbeginE,@object
	.size		_ZN63_INTERNAL_00ea2460_32_multi_tensor_l2norm_kernel_mp_cu_25e125704cuda3std6ranges3__45__cpo6cbeginE,(_ZN63_INTERNAL_00ea2460_32_multi_tensor_l2norm_kernel_mp_cu_25e125704cuda3std3__45__cpo6rbeginE - _ZN63_INTERNAL_00ea2460_32_multi_tensor_l2norm_kernel_mp_cu_25e125704cuda3std6ranges3__45__cpo6cbeginE)
_ZN63_INTERNAL_00ea2460_32_multi_tensor_l2norm_kernel_mp_cu_25e125704cuda3std6ranges3__45__cpo6cbeginE:
	.zero		1
	.type		_ZN63_INTERNAL_00ea2460_32_multi_tensor_l2norm_kernel_mp_cu_25e125704cuda3std3__45__cpo6rbeginE,@object
	.size		_ZN63_INTERNAL_00ea2460_32_multi_tensor_l2norm_kernel_mp_cu_25e125704cuda3std3__45__cpo6rbeginE,(_ZN63_INTERNAL_00ea2460_32_multi_tensor_l2norm_kernel_mp_cu_25e125704cuda3std6ranges3__45__cpo4nextE - _ZN63_INTERNAL_00ea2460_32_multi_tensor_l2norm_kernel_mp_cu_25e125704cuda3std3__45__cpo6rbeginE)
_ZN63_INTERNAL_00ea2460_32_multi_tensor_l2norm_kernel_mp_cu_25e125704cuda3std3__45__cpo6rbeginE:
	.zero		1
	.type		_ZN63_INTERNAL_00ea2460_32_multi_tensor_l2norm_kernel_mp_cu_25e125704cuda3std6ranges3__45__cpo4nextE,@object
	.size		_ZN63_INTERNAL_00ea2460_32_multi_tensor_l2norm_kernel_mp_cu_25e125704cuda3std6ranges3__45__cpo4nextE,(_ZN63_INTERNAL_00ea2460_32_multi_tensor_l2norm_kernel_mp_cu_25e125704cuda3std6ranges3__45__cpo4swapE - _ZN63_INTERNAL_00ea2460_32_multi_tensor_l2norm_kernel_mp_cu_25e125704cuda3std6ranges3__45__cpo4nextE)
_ZN63_INTERNAL_00ea2460_32_multi_tensor_l2norm_kernel_mp_cu_25e125704cuda3std6ranges3__45__cpo4nextE:
	.zero		1
	.type		_ZN63_INTERNAL_00ea2460_32_multi_tensor_l2norm_kernel_mp_cu_25e125704cuda3std6ranges3__45__cpo4swapE,@object
	.size		_ZN63_INTERNAL_00ea2460_32_multi_tensor_l2norm_kernel_mp_cu_25e125704cuda3std6ranges3__45__cpo4swapE,(_ZN63_INTERNAL_00ea2460_32_multi_tensor_l2norm_kernel_mp_cu_25e125704cuda3std3__420unreachable_sentinelE - _ZN63_INTERNAL_00ea2460_32_multi_tensor_l2norm_kernel_mp_cu_25e125704cuda3std6ranges3__45__cpo4swapE)
_ZN63_INTERNAL_00ea2460_32_multi_tensor_l2norm_kernel_mp_cu_25e125704cuda3std6ranges3__45__cpo4swapE:
	.zero		1
	.type		_ZN63_INTERNAL_00ea2460_32_multi_tensor_l2norm_kernel_mp_cu_25e125704cuda3std3__420unreachable_sentinelE,@object
	.size		_ZN63_INTERNAL_00ea2460_32_multi_tensor_l2norm_kernel_mp_cu_25e125704cuda3std3__420unreachable_sentinelE,(_ZN63_INTERNAL_00ea2460_32_multi_tensor_l2norm_kernel_mp_cu_25e125706thrust23THRUST_300001_SM_900_NS6system6detail10sequential3seqE - _ZN63_INTERNAL_00ea2460_32_multi_tensor_l2norm_kernel_mp_cu_25e125704cuda3std3__420unreachable_sentinelE)
_ZN63_INTERNAL_00ea2460_32_multi_tensor_l2norm_kernel_mp_cu_25e125704cuda3std3__420unreachable_sentinelE:
	.zero		1
	.type		_ZN63_INTERNAL_00ea2460_32_multi_tensor_l2norm_kernel_mp_cu_25e125706thrust23THRUST_300001_SM_900_NS6system6detail10sequential3seqE,@object
	.size		_ZN63_INTERNAL_00ea2460_32_multi_tensor_l2norm_kernel_mp_cu_25e125706thrust23THRUST_300001_SM_900_NS6system6detail10sequential3seqE,(_ZN63_INTERNAL_00ea2460_32_multi_tensor_l2norm_kernel_mp_cu_25e125704cuda3std3__45__cpo4cendE - _ZN63_INTERNAL_00ea2460_32_multi_tensor_l2norm_kernel_mp_cu_25e125706thrust23THRUST_300001_SM_900_NS6system6detail10sequential3seqE)
_ZN63_INTERNAL_00ea2460_32_multi_tensor_l2norm_kernel_mp_cu_25e125706thrust23THRUST_300001_SM_900_NS6system6detail10sequential3seqE:
	.zero		1
	.type		_ZN63_INTERNAL_00ea2460_32_multi_tensor_l2norm_kernel_mp_cu_25e125704cuda3std3__45__cpo4cendE,@object
	.size		_ZN63_INTERNAL_00ea2460_32_multi_tensor_l2norm_kernel_mp_cu_25e125704cuda3std3__45__cpo4cendE,(_ZN63_INTERNAL_00ea2460_32_multi_tensor_l2norm_kernel_mp_cu_25e125704cuda3std6ranges3__45__cpo9iter_swapE - _ZN63_INTERNAL_00ea2460_32_multi_tensor_l2norm_kernel_mp_cu_25e125704cuda3std3__45__cpo4cendE)
_ZN63_INTERNAL_00ea2460_32_multi_tensor_l2norm_kernel_mp_cu_25e125704cuda3std3__45__cpo4cendE:
	.zero		1
	.type		_ZN63_INTERNAL_00ea2460_32_multi_tensor_l2norm_kernel_mp_cu_25e125704cuda3std6ranges3__45__cpo9iter_swapE,@object
	.size		_ZN63_INTERNAL_00ea2460_32_multi_tensor_l2norm_kernel_mp_cu_25e125704cuda3std6ranges3__45__cpo9iter_swapE,(_ZN63_INTERNAL_00ea2460_32_multi_tensor_l2norm_kernel_mp_cu_25e125704cuda3std3__45__cpo5crendE - _ZN63_INTERNAL_00ea2460_32_multi_tensor_l2norm_kernel_mp_cu_25e125704cuda3std6ranges3__45__cpo9iter_swapE)
_ZN63_INTERNAL_00ea2460_32_multi_tensor_l2norm_kernel_mp_cu_25e125704cuda3std6ranges3__45__cpo9iter_swapE:
	.zero		1
	.type		_ZN63_INTERNAL_00ea2460_32_multi_tensor_l2norm_kernel_mp_cu_25e125704cuda3std3__45__cpo5crendE,@object
	.size		_ZN63_INTERNAL_00ea2460_32_multi_tensor_l2norm_kernel_mp_cu_25e125704cuda3std3__45__cpo5crendE,(_ZN63_INTERNAL_00ea2460_32_multi_tensor_l2norm_kernel_mp_cu_25e125704cuda3std6ranges3__45__cpo5cdataE - _ZN63_INTERNAL_00ea2460_32_multi_tensor_l2norm_kernel_mp_cu_25e125704cuda3std3__45__cpo5crendE)
_ZN63_INTERNAL_00ea2460_32_multi_tensor_l2norm_kernel_mp_cu_25e125704cuda3std3__45__cpo5crendE:
	.zero		1
	.type		_ZN63_INTERNAL_00ea2460_32_multi_tensor_l2norm_kernel_mp_cu_25e125704cuda3std6ranges3__45__cpo5cdataE,@object
	.size		_ZN63_INTERNAL_00ea2460_32_multi_tensor_l2norm_kernel_mp_cu_25e125704cuda3std6ranges3__45__cpo5cdataE,(_ZN63_INTERNAL_00ea2460_32_multi_tensor_l2norm_kernel_mp_cu_25e125704cuda3std6ranges3__45__cpo3endE - _ZN63_INTERNAL_00ea2460_32_multi_tensor_l2norm_kernel_mp_cu_25e125704cuda3std6ranges3__45__cpo5cdataE)
_ZN63_INTERNAL_00ea2460_32_multi_tensor_l2norm_kernel_mp_cu_25e125704cuda3std6ranges3__45__cpo5cdataE:
	.zero		1
	.type		_ZN63_INTERNAL_00ea2460_32_multi_tensor_l2norm_kernel_mp_cu_25e125704cuda3std6ranges3__45__cpo3endE,@object
	.size		_ZN63_INTERNAL_00ea2460_32_multi_tensor_l2norm_kernel_mp_cu_25e125704cuda3std6ranges3__45__cpo3endE,(_ZN63_INTERNAL_00ea2460_32_multi_tensor_l2norm_kernel_mp_cu_25e125704cuda3std3__419piecewise_constructE - _ZN63_INTERNAL_00ea2460_32_multi_tensor_l2norm_kernel_mp_cu_25e125704cuda3std6ranges3__45__cpo3endE)
_ZN63_INTERNAL_00ea2460_32_multi_tensor_l2norm_kernel_mp_cu_25e125704cuda3std6ranges3__45__cpo3endE:
	.zero		1
	.type		_ZN63_INTERNAL_00ea2460_32_multi_tensor_l2norm_kernel_mp_cu_25e125704cuda3std3__419piecewise_constructE,@object
	.size		_ZN63_INTERNAL_00ea2460_32_multi_tensor_l2norm_kernel_mp_cu_25e125704cuda3std3__419piecewise_constructE,(_ZN63_INTERNAL_00ea2460_32_multi_tensor_l2norm_kernel_mp_cu_25e125704cuda3std6ranges3__45__cpo5ssizeE - _ZN63_INTERNAL_00ea2460_32_multi_tensor_l2norm_kernel_mp_cu_25e125704cuda3std3__419piecewise_constructE)
_ZN63_INTERNAL_00ea2460_32_multi_tensor_l2norm_kernel_mp_cu_25e125704cuda3std3__419piecewise_constructE:
	.zero		1
	.type		_ZN63_INTERNAL_00ea2460_32_multi_tensor_l2norm_kernel_mp_cu_25e125704cuda3std6ranges3__45__cpo5ssizeE,@object
	.size		_ZN63_INTERNAL_00ea2460_32_multi_tensor_l2norm_kernel_mp_cu_25e125704cuda3std6ranges3__45__cpo5ssizeE,(_ZN63_INTERNAL_00ea2460_32_multi_tensor_l2norm_kernel_mp_cu_25e125704cuda3std3__45__cpo3endE - _ZN63_INTERNAL_00ea2460_32_multi_tensor_l2norm_kernel_mp_cu_25e125704cuda3std6ranges3__45__cpo5ssizeE)
_ZN63_INTERNAL_00ea2460_32_multi_tensor_l2norm_kernel_mp_cu_25e125704cuda3std6ranges3__45__cpo5ssizeE:
	.zero		1
	.type		_ZN63_INTERNAL_00ea2460_32_multi_tensor_l2norm_kernel_mp_cu_25e125704cuda3std3__45__cpo3endE,@object
	.size		_ZN63_INTERNAL_00ea2460_32_multi_tensor_l2norm_kernel_mp_cu_25e125704cuda3std3__45__cpo3endE,(_ZN63_INTERNAL_00ea2460_32_multi_tensor_l2norm_kernel_mp_cu_25e125704cuda3std6ranges3__45__cpo4cendE - _ZN63_INTERNAL_00ea2460_32_multi_tensor_l2norm_kernel_mp_cu_25e125704cuda3std3__45__cpo3endE)
_ZN63_INTERNAL_00ea2460_32_multi_tensor_l2norm_kernel_mp_cu_25e125704cuda3std3__45__cpo3endE:
	.zero		1
	.type		_ZN63_INTERNAL_00ea2460_32_multi_tensor_l2norm_kernel_mp_cu_25e125704cuda3std6ranges3__45__cpo4cendE,@object
	.size		_ZN63_INTERNAL_00ea2460_32_multi_tensor_l2norm_kernel_mp_cu_25e125704cuda3std6ranges3__45__cpo4cendE,(_ZN63_INTERNAL_00ea2460_32_multi_tensor_l2norm_kernel_mp_cu_25e125704cuda3std3__45__cpo4rendE - _ZN63_INTERNAL_00ea2460_32_multi_tensor_l2norm_kernel_mp_cu_25e125704cuda3std6ranges3__45__cpo4cendE)
_ZN63_INTERNAL_00ea2460_32_multi_tensor_l2norm_kernel_mp_cu_25e125704cuda3std6ranges3__45__cpo4cendE:
	.zero		1
	.type		_ZN63_INTERNAL_00ea2460_32_multi_tensor_l2norm_kernel_mp_cu_25e125704cuda3std3__45__cpo4rendE,@object
	.size		_ZN63_INTERNAL_00ea2460_32_multi_tensor_l2norm_kernel_mp_cu_25e125704cuda3std3__45__cpo4rendE,(_ZN63_INTERNAL_00ea2460_32_multi_tensor_l2norm_kernel_mp_cu_25e125704cuda3std6ranges3__45__cpo4prevE - _ZN63_INTERNAL_00ea2460_32_multi_tensor_l2norm_kernel_mp_cu_25e125704cuda3std3__45__cpo4rendE)
_ZN63_INTERNAL_00ea2460_32_multi_tensor_l2norm_kernel_mp_cu_25e125704cuda3std3__45__cpo4rendE:
	.zero		1
	.type		_ZN63_INTERNAL_00ea2460_32_multi_tensor_l2norm_kernel_mp_cu_25e125704cuda3std6ranges3__45__cpo4prevE,@object
	.size		_ZN63_INTERNAL_00ea2460_32_multi_tensor_l2norm_kernel_mp_cu_25e125704cuda3std6ranges3__45__cpo4prevE,(_ZN63_INTERNAL_00ea2460_32_multi_tensor_l2norm_kernel_mp_cu_25e125704cuda3std6ranges3__45__cpo9iter_moveE - _ZN63_INTERNAL_00ea2460_32_multi_tensor_l2norm_kernel_mp_cu_25e125704cuda3std6ranges3__45__cpo4prevE)
_ZN63_INTERNAL_00ea2460_32_multi_tensor_l2norm_kernel_mp_cu_25e125704cuda3std6ranges3__45__cpo4prevE:
	.zero		1
	.type		_ZN63_INTERNAL_00ea2460_32_multi_tensor_l2norm_kernel_mp_cu_25e125704cuda3std6ranges3__45__cpo9iter_moveE,@object
	.size		_ZN63_INTERNAL_00ea2460_32_multi_tensor_l2norm_kernel_mp_cu_25e125704cuda3std6ranges3__45__cpo9iter_moveE,(.L_13 - _ZN63_INTERNAL_00ea2460_32_multi_tensor_l2norm_kernel_mp_cu_25e125704cuda3std6ranges3__45__cpo9iter_moveE)
_ZN63_INTERNAL_00ea2460_32_multi_tensor_l2norm_kernel_mp_cu_25e125704cuda3std6ranges3__45__cpo9iter_moveE:
	.zero		1
.L_13:


//--------------------- .nv.shared._Z25multi_tensor_apply_kernelI18TensorListMetadataILi1EE13L2NormFunctorIN3c104HalfEEJPfS6_biEEvlPViT_T0_DpT1_ --------------------------
	.section	.nv.shared._Z25multi_tensor_apply_kernelI18TensorListMetadataILi1EE13L2NormFunctorIN3c104HalfEEJPfS6_biEEvlPViT_T0_DpT1_,"aw",@nobits
	.sectionflags	@""
	.align	4
.nv.shared._Z25multi_tensor_apply_kernelI18TensorListMetadataILi1EE13L2NormFunctorIN3c104HalfEEJPfS6_biEEvlPViT_T0_DpT1_:
	.zero		3072


//--------------------- .nv.shared._Z25multi_tensor_apply_kernelI18TensorListMetadataILi1EE13L2NormFunctorIfEJPfS4_biEEvlPViT_T0_DpT1_ --------------------------
	.section	.nv.shared._Z25multi_tensor_apply_kernelI18TensorListMetadataILi1EE13L2NormFunctorIfEJPfS4_biEEvlPViT_T0_DpT1_,"aw",@nobits
	.sectionflags	@""
	.align	4
.nv.shared._Z25multi_tensor_apply_kernelI18TensorListMetadataILi1EE13L2NormFunctorIfEJPfS4_biEEvlPViT_T0_DpT1_:
	.zero		3072


//--------------------- .nv.shared._Z7cleanupPfS_S_S_biPVi --------------------------
	.section	.nv.shared._Z7cleanupPfS_S_S_biPVi,"aw",@nobits
	.sectionflags	@""
	.align	4
.nv.shared._Z7cleanupPfS_S_S_biPVi:
	.zero		3072


//--------------------- .nv.constant0._Z25multi_tensor_apply_kernelI18TensorListMetadataILi1EE13L2NormFunctorIN3c108BFloat16EEJPfS6_biEEvlPViT_T0_DpT1_ --------------------------
	.section	.nv.constant0._Z25multi_tensor_apply_kernelI18TensorListMetadataILi1EE13L2NormFunctorIN3c108BFloat16EEJPfS6_biEEvlPViT_T0_DpT1_,"a",@progbits
	.sectionflags	@""
	.align	4
.nv.constant0._Z25multi_tensor_apply_kernelI18TensorListMetadataILi1EE13L2NormFunctorIN3c108BFloat16EEJPfS6_biEEvlPViT_T0_DpT1_:
	.zero		3944


//--------------------- .nv.constant0._Z25multi_tensor_apply_kernelI18TensorListMetadataILi1EE13L2NormFunctorIN3c104HalfEEJPfS6_biEEvlPViT_T0_DpT1_ --------------------------
	.section	.nv.constant0._Z25multi_tensor_apply_kernelI18TensorListMetadataILi1EE13L2NormFunctorIN3c104HalfEEJPfS6_biEEvlPViT_T0_DpT1_,"a",@progbits
	.sectionflags	@""
	.align	4
.nv.constant0._Z25multi_tensor_apply_kernelI18TensorListMetadataILi1EE13L2NormFunctorIN3c104HalfEEJPfS6_biEEvlPViT_T0_DpT1_:
	.zero		3944


//--------------------- .nv.constant0._Z25multi_tensor_apply_kernelI18TensorListMetadataILi1EE13L2NormFunctorIfEJPfS4_biEEvlPViT_T0_DpT1_ --------------------------
	.section	.nv.constant0._Z25multi_tensor_apply_kernelI18TensorListMetadataILi1EE13L2NormFunctorIfEJPfS4_biEEvlPViT_T0_DpT1_,"a",@progbits
	.sectionflags	@""
	.align	4
.nv.constant0._Z25multi_tensor_apply_kernelI18TensorListMetadataILi1EE13L2NormFunctorIfEJPfS4_biEEvlPViT_T0_DpT1_:
	.zero		3944


//--------------------- .nv.constant0._Z7cleanupPfS_S_S_biPVi --------------------------
	.section	.nv.constant0._Z7cleanupPfS_S_S_biPVi,"a",@progbits
	.sectionflags	@""
	.align	4
.nv.constant0._Z7cleanupPfS_S_S_biPVi:
	.zero		576


//--------------------- SYMBOLS --------------------------

	.type		.nv.reservedSmem.offset0,@object
	.size		.nv.reservedSmem.offset0,0x4
